	.target	sm_90a

	.elftype	@"ET_EXEC"


//--------------------- .note.nv.tkinfo           --------------------------
	.section	.note.nv.tkinfo,"",@"SHT_NOTE"
	.sectionflags	@"SHF_NOTE_NV_TKINFO"
	.tkinfo
        /*0018*/ 	.word	0x00000002
        /*0030*/ 	.string	""
        /*0030*/ 	.string	"ptxas"
        /*0030*/ 	.string	"Cuda compilation tools, release 13.0, V13.0.88"
        /*0030*/ 	.string	"Build cuda_13.0.r13.0/compiler.36424714_0"
        /*0030*/ 	.string	"-arch sm_90a -m 64 "



//--------------------- .note.nv.cuinfo           --------------------------
	.section	.note.nv.cuinfo,"",@"SHT_NOTE"
	.sectionflags	@"SHF_NOTE_NV_CUINFO"
        /*0018*/ 	.short	0x0002
        /*001a*/ 	.short	0x005a
        /*001c*/ 	.short	0x0082
	.zero		2


//--------------------- .nv.info                  --------------------------
	.section	.nv.info,"",@"SHT_CUDA_INFO"
	.align	4


	//----- nvinfo : EIATTR_REGCOUNT
	.align		4
        /*0000*/ 	.byte	0x04, 0x2f
        /*0002*/ 	.short	(.L_15 - .L_14)
	.align		4
.L_14:
        /*0004*/ 	.word	index@(_ZN7cutlass13device_kernelINS_4gemm6kernel13GemmUniversalIN4cute5tupleIJiiiiEEENS1_10collective13CollectiveMmaINS1_34MainloopSm90TmaGmmaWarpSpecializedILi5ENS5_IJNS4_1CILi1EEENSA_ILi2EEESB_EEENS1_35KernelTmaWarpSpecializedCooperativeEEENS5_IJNSA_ILi256EEENSA_ILi64EEESH_EEENS_6half_tENS5_IJlSB_lEEESJ_SK_NS4_8TiledMMAINS4_8MMA_AtomIJNS4_4SM904GMMA25MMA_64x64x16_F32F16F16_SSILNSO_5MajorE0ELSQ_0ELNSO_7ScaleInE1ELSR_1EEEEEENS4_6LayoutINS5_IJSC_SB_SB_EEENS5_IJSB_NSA_ILi0EEESW_EEEEENS5_IJNS4_10UnderscoreESZ_SZ_EEEEENS4_23SM90_TMA_LOAD_MULTICASTENS4_14ComposedLayoutINS4_7SwizzleILi3ELi4ELi3EEENS4_18smem_ptr_flag_bitsILi16EEENSU_INS5_IJNSA_ILi8EEESH_EEENS5_IJSH_SB_EEEEEEEvNS4_8identityENS4_13SM90_TMA_LOADES1C_vS1D_EENS_8epilogue10collective6detail29Sm90TmaWarpSpecializedAdapterINS1H_15DefaultEpilogueISJ_SK_SK_NS1G_6thread17LinearCombinationISJ_Li1EffLNS1L_9ScaleType4KindE0ELNS_15FloatRoundStyleE2ESJ_EENS1_15EpilogueDefaultEEEEEvvEEEEvNT_6ParamsE)
        /*0008*/ 	.word	0x000000a8


	//----- nvinfo : EIATTR_FRAME_SIZE
	.align		4
.L_15:
        /*000c*/ 	.byte	0x04, 0x11
        /*000e*/ 	.short	(.L_17 - .L_16)
	.align		4
.L_16:
        /*0010*/ 	.word	index@(_ZN7cutlass13device_kernelINS_4gemm6kernel13GemmUniversalIN4cute5tupleIJiiiiEEENS1_10collective13CollectiveMmaINS1_34MainloopSm90TmaGmmaWarpSpecializedILi5ENS5_IJNS4_1CILi1EEENSA_ILi2EEESB_EEENS1_35KernelTmaWarpSpecializedCooperativeEEENS5_IJNSA_ILi256EEENSA_ILi64EEESH_EEENS_6half_tENS5_IJlSB_lEEESJ_SK_NS4_8TiledMMAINS4_8MMA_AtomIJNS4_4SM904GMMA25MMA_64x64x16_F32F16F16_SSILNSO_5MajorE0ELSQ_0ELNSO_7ScaleInE1ELSR_1EEEEEENS4_6LayoutINS5_IJSC_SB_SB_EEENS5_IJSB_NSA_ILi0EEESW_EEEEENS5_IJNS4_10UnderscoreESZ_SZ_EEEEENS4_23SM90_TMA_LOAD_MULTICASTENS4_14ComposedLayoutINS4_7SwizzleILi3ELi4ELi3EEENS4_18smem_ptr_flag_bitsILi16EEENSU_INS5_IJNSA_ILi8EEESH_EEENS5_IJSH_SB_EEEEEEEvNS4_8identityENS4_13SM90_TMA_LOADES1C_vS1D_EENS_8epilogue10collective6detail29Sm90TmaWarpSpecializedAdapterINS1H_15DefaultEpilogueISJ_SK_SK_NS1G_6thread17LinearCombinationISJ_Li1EffLNS1L_9ScaleType4KindE0ELNS_15FloatRoundStyleE2ESJ_EENS1_15EpilogueDefaultEEEEEvvEEEEvNT_6ParamsE)
        /*0014*/ 	.word	0x00000000


	//----- nvinfo : EIATTR_MIN_STACK_SIZE
	.align		4
.L_17:
        /*0018*/ 	.byte	0x04, 0x12
        /*001a*/ 	.short	(.L_19 - .L_18)
	.align		4
.L_18:
        /*001c*/ 	.word	index@(_ZN7cutlass13device_kernelINS_4gemm6kernel13GemmUniversalIN4cute5tupleIJiiiiEEENS1_10collective13CollectiveMmaINS1_34MainloopSm90TmaGmmaWarpSpecializedILi5ENS5_IJNS4_1CILi1EEENSA_ILi2EEESB_EEENS1_35KernelTmaWarpSpecializedCooperativeEEENS5_IJNSA_ILi256EEENSA_ILi64EEESH_EEENS_6half_tENS5_IJlSB_lEEESJ_SK_NS4_8TiledMMAINS4_8MMA_AtomIJNS4_4SM904GMMA25MMA_64x64x16_F32F16F16_SSILNSO_5MajorE0ELSQ_0ELNSO_7ScaleInE1ELSR_1EEEEEENS4_6LayoutINS5_IJSC_SB_SB_EEENS5_IJSB_NSA_ILi0EEESW_EEEEENS5_IJNS4_10UnderscoreESZ_SZ_EEEEENS4_23SM90_TMA_LOAD_MULTICASTENS4_14ComposedLayoutINS4_7SwizzleILi3ELi4ELi3EEENS4_18smem_ptr_flag_bitsILi16EEENSU_INS5_IJNSA_ILi8EEESH_EEENS5_IJSH_SB_EEEEEEEvNS4_8identityENS4_13SM90_TMA_LOADES1C_vS1D_EENS_8epilogue10collective6detail29Sm90TmaWarpSpecializedAdapterINS1H_15DefaultEpilogueISJ_SK_SK_NS1G_6thread17LinearCombinationISJ_Li1EffLNS1L_9ScaleType4KindE0ELNS_15FloatRoundStyleE2ESJ_EENS1_15EpilogueDefaultEEEEEvvEEEEvNT_6ParamsE)
        /*0020*/ 	.word	0x00000000
.L_19:


//--------------------- .nv.compat                --------------------------
	.section	.nv.compat,"",@"SHT_CUDA_COMPAT_INFO"
	.align	4
        /*0000*/ 	.byte	0x02, 0x09, 0x01, 0x00, 0x02, 0x02, 0x04, 0x00, 0x02, 0x05, 0x05, 0x00, 0x03, 0x07, 0x01, 0x01
        /*0010*/ 	.byte	0x02, 0x03, 0x01, 0x00, 0x02, 0x06, 0x01, 0x00, 0x04, 0x0b, 0x08, 0x00, 0x00, 0x00, 0x00, 0x00
        /*0020*/ 	.byte	0x00, 0x00, 0x00, 0x00


//--------------------- .nv.info._ZN7cutlass13device_kernelINS_4gemm6kernel13GemmUniversalIN4cute5tupleIJiiiiEEENS1_10collective13CollectiveMmaINS1_34MainloopSm90TmaGmmaWarpSpecializedILi5ENS5_IJNS4_1CILi1EEENSA_ILi2EEESB_EEENS1_35KernelTmaWarpSpecializedCooperativeEEENS5_IJNSA_ILi256EEENSA_ILi64EEESH_EEENS_6half_tENS5_IJlSB_lEEESJ_SK_NS4_8TiledMMAINS4_8MMA_AtomIJNS4_4SM904GMMA25MMA_64x64x16_F32F16F16_SSILNSO_5MajorE0ELSQ_0ELNSO_7ScaleInE1ELSR_1EEEEEENS4_6LayoutINS5_IJSC_SB_SB_EEENS5_IJSB_NSA_ILi0EEESW_EEEEENS5_IJNS4_10UnderscoreESZ_SZ_EEEEENS4_23SM90_TMA_LOAD_MULTICASTENS4_14ComposedLayoutINS4_7SwizzleILi3ELi4ELi3EEENS4_18smem_ptr_flag_bitsILi16EEENSU_INS5_IJNSA_ILi8EEESH_EEENS5_IJSH_SB_EEEEEEEvNS4_8identityENS4_13SM90_TMA_LOADES1C_vS1D_EENS_8epilogue10collective6detail29Sm90TmaWarpSpecializedAdapterINS1H_15DefaultEpilogueISJ_SK_SK_NS1G_6thread17LinearCombinationISJ_Li1EffLNS1L_9ScaleType4KindE0ELNS_15FloatRoundStyleE2ESJ_EENS1_15EpilogueDefaultEEEEEvvEEEEvNT_6ParamsE --------------------------
	.section	.nv.info._ZN7cutlass13device_kernelINS_4gemm6kernel13GemmUniversalIN4cute5tupleIJiiiiEEENS1_10collective13CollectiveMmaINS1_34MainloopSm90TmaGmmaWarpSpecializedILi5ENS5_IJNS4_1CILi1EEENSA_ILi2EEESB_EEENS1_35KernelTmaWarpSpecializedCooperativeEEENS5_IJNSA_ILi256EEENSA_ILi64EEESH_EEENS_6half_tENS5_IJlSB_lEEESJ_SK_NS4_8TiledMMAINS4_8MMA_AtomIJNS4_4SM904GMMA25MMA_64x64x16_F32F16F16_SSILNSO_5MajorE0ELSQ_0ELNSO_7ScaleInE1ELSR_1EEEEEENS4_6LayoutINS5_IJSC_SB_SB_EEENS5_IJSB_NSA_ILi0EEESW_EEEEENS5_IJNS4_10UnderscoreESZ_SZ_EEEEENS4_23SM90_TMA_LOAD_MULTICASTENS4_14ComposedLayoutINS4_7SwizzleILi3ELi4ELi3EEENS4_18smem_ptr_flag_bitsILi16EEENSU_INS5_IJNSA_ILi8EEESH_EEENS5_IJSH_SB_EEEEEEEvNS4_8identityENS4_13SM90_TMA_LOADES1C_vS1D_EENS_8epilogue10collective6detail29Sm90TmaWarpSpecializedAdapterINS1H_15DefaultEpilogueISJ_SK_SK_NS1G_6thread17LinearCombinationISJ_Li1EffLNS1L_9ScaleType4KindE0ELNS_15FloatRoundStyleE2ESJ_EENS1_15EpilogueDefaultEEEEEvvEEEEvNT_6ParamsE,"",@"SHT_CUDA_INFO"
	.sectionflags	@""
	.align	4


	//----- nvinfo : EIATTR_CUDA_API_VERSION
	.align		4
        /*0000*/ 	.byte	0x04, 0x37
        /*0002*/ 	.short	(.L_21 - .L_20)
.L_20:
        /*0004*/ 	.word	0x00000082


	//----- nvinfo : EIATTR_KPARAM_INFO
	.align		4
.L_21:
        /*0008*/ 	.byte	0x04, 0x17
        /*000a*/ 	.short	(.L_23 - .L_22)
.L_22:
        /*000c*/ 	.word	0x00000000
        /*0010*/ 	.short	0x0000
        /*0012*/ 	.short	0x0070
        /*0014*/ 	.byte	0x00, 0xf0, 0x01, 0x10


	//----- nvinfo : EIATTR_SPARSE_MMA_MASK
	.align		4
.L_23:
        /*0018*/ 	.byte	0x03, 0x50
        /*001a*/ 	.short	0x0000


	//----- nvinfo : EIATTR_MAXREG_COUNT
	.align		4
        /*001c*/ 	.byte	0x03, 0x1b
        /*001e*/ 	.short	0x00a8


	//----- nvinfo : EIATTR_NUM_BARRIERS
	.align		4
        /*0020*/ 	.byte	0x02, 0x4c
        /*0022*/ 	.byte	0x01
	.zero		1


	//----- nvinfo : EIATTR_EXTERNS
	.align		4
        /*0024*/ 	.byte	0x04, 0x0f
        /*0026*/ 	.short	(.L_25 - .L_24)


	//   ....[0]....
	.align		4
.L_24:
        /*0028*/ 	.word	index@(__assertfail)


	//----- nvinfo : EIATTR_MERCURY_ISA_VERSION
	.align		4
.L_25:
        /*002c*/ 	.byte	0x03, 0x5f
        /*002e*/ 	.short	0x0101


	//----- nvinfo : EIATTR_INT_WARP_WIDE_INSTR_OFFSETS
	.align		4
        /*0030*/ 	.byte	0x04, 0x31
        /*0032*/ 	.short	(.L_27 - .L_26)


	//   ....[0]....
.L_26:
        /*0034*/ 	.word	0x00000490


	//   ....[1]....
        /*0038*/ 	.word	0x000004b0


	//   ....[2]....
        /*003c*/ 	.word	0x00000660


	//----- nvinfo : EIATTR_COOP_GROUP_MASK_REGIDS
	.align		4
.L_27:
        /*0040*/ 	.byte	0x04, 0x29
        /*0042*/ 	.short	(.L_29 - .L_28)


	//   ....[0]....
.L_28:
        /*0044*/ 	.word	0xffffffff


	//   ....[1]....
        /*0048*/ 	.word	0xffffffff


	//   ....[2]....
        /*004c*/ 	.word	0xffffffff


	//   ....[3]....
        /*0050*/ 	.word	0xffffffff


	//   ....[4]....
        /*0054*/ 	.word	0xffffffff


	//   ....[5]....
        /*0058*/ 	.word	0xffffffff


	//----- nvinfo : EIATTR_COOP_GROUP_INSTR_OFFSETS
	.align		4
.L_29:
        /*005c*/ 	.byte	0x04, 0x28
        /*005e*/ 	.short	(.L_31 - .L_30)


	//   ....[0]....
.L_30:
        /*0060*/ 	.word	0x00000060


	//   ....[1]....
        /*0064*/ 	.word	0x00000070


	//   ....[2]....
        /*0068*/ 	.word	0x00000130


	//   ....[3]....
        /*006c*/ 	.word	0x000002e0


	//   ....[4]....
        /*0070*/ 	.word	0x000007a0


	//   ....[5]....
        /*0074*/ 	.word	0x00001200


	//----- nvinfo : EIATTR_REG_RECONFIG
	.align		4
.L_31:
        /*0078*/ 	.byte	0x01, 0x54
	.zero		2


	//----- nvinfo : EIATTR_SYSCALL_OFFSETS
	.align		4
        /*007c*/ 	.byte	0x04, 0x46
        /*007e*/ 	.short	(.L_33 - .L_32)


	//   ....[0]....
.L_32:
        /*0080*/ 	.word	0x000013c0


	//----- nvinfo : EIATTR_MBARRIER_INSTR_OFFSETS
	.align		4
.L_33:
        /*0084*/ 	.byte	0x04, 0x39
        /*0086*/ 	.short	(.L_35 - .L_34)


	//   ....[0]....
.L_34:
        /*0088*/ 	.word	0x00000230
        /*008c*/ 	.word	0x000000ff
        /*0090*/ 	.word	0x00000000
        /*0094*/ 	.short	0x0100
        /*0096*/ 	.byte	0x08
	.zero		1


	//   ....[1]....
        /*0098*/ 	.word	0x00000240
        /*009c*/ 	.word	0x000000ff
        /*00a0*/ 	.word	0x00000028
        /*00a4*/ 	.short	0x0100
        /*00a6*/ 	.byte	0x08
	.zero		1


	//   ....[2]....
        /*00a8*/ 	.word	0x00000250
        /*00ac*/ 	.word	0x000000ff
        /*00b0*/ 	.word	0x00000008
        /*00b4*/ 	.short	0x0100
        /*00b6*/ 	.byte	0x08
	.zero		1


	//   ....[3]....
        /*00b8*/ 	.word	0x00000260
        /*00bc*/ 	.word	0x000000ff
        /*00c0*/ 	.word	0x00000030
        /*00c4*/ 	.short	0x0100
        /*00c6*/ 	.byte	0x08
	.zero		1


	//   ....[4]....
        /*00c8*/ 	.word	0x00000270
        /*00cc*/ 	.word	0x000000ff
        /*00d0*/ 	.word	0x00000010
        /*00d4*/ 	.short	0x0100
        /*00d6*/ 	.byte	0x08
	.zero		1


	//   ....[5]....
        /*00d8*/ 	.word	0x00000280
        /*00dc*/ 	.word	0x000000ff
        /*00e0*/ 	.word	0x00000038
        /*00e4*/ 	.short	0x0100
        /*00e6*/ 	.byte	0x08
	.zero		1


	//   ....[6]....
        /*00e8*/ 	.word	0x00000290
        /*00ec*/ 	.word	0x000000ff
        /*00f0*/ 	.word	0x00000018
        /*00f4*/ 	.short	0x0100
        /*00f6*/ 	.byte	0x08
	.zero		1


	//   ....[7]....
        /*00f8*/ 	.word	0x000002a0
        /*00fc*/ 	.word	0x000000ff
        /*0100*/ 	.word	0x00000040
        /*0104*/ 	.short	0x0100
        /*0106*/ 	.byte	0x08
	.zero		1


	//   ....[8]....
        /*0108*/ 	.word	0x000002b0
        /*010c*/ 	.word	0x000000ff
        /*0110*/ 	.word	0x00000020
        /*0114*/ 	.short	0x0100
        /*0116*/ 	.byte	0x08
	.zero		1


	//   ....[9]....
        /*0118*/ 	.word	0x000002c0
        /*011c*/ 	.word	0x000000ff
        /*0120*/ 	.word	0x00000048
        /*0124*/ 	.short	0x0100
        /*0126*/ 	.byte	0x08
	.zero		1


	//   ....[10]....
        /*0128*/ 	.word	0x000006e0
        /*012c*/ 	.word	0x000000ff
        /*0130*/ 	.word	0x00000060
        /*0134*/ 	.short	0x0100
        /*0136*/ 	.byte	0x06
	.zero		1


	//   ....[11]....
        /*0138*/ 	.word	0x00000750
        /*013c*/ 	.word	0x000000ff
        /*0140*/ 	.word	0x00000068
        /*0144*/ 	.short	0x0100
        /*0146*/ 	.byte	0x06
	.zero		1


	//   ....[12]....
        /*0148*/ 	.word	0x00001480
        /*014c*/ 	.word	0x00000003
        /*0150*/ 	.word	0x00000000
        /*0154*/ 	.short	0x010a
        /*0156*/ 	.byte	0x3f
	.zero		1


	//   ....[13]....
        /*0158*/ 	.word	0x000014c0
        /*015c*/ 	.word	0x00000003
        /*0160*/ 	.word	0x00000000
        /*0164*/ 	.short	0x010a
        /*0166*/ 	.byte	0x3f
	.zero		1


	//   ....[14]....
        /*0168*/ 	.word	0x00001a10
        /*016c*/ 	.word	0x00000005
        /*0170*/ 	.word	0x00000000
        /*0174*/ 	.short	0x010a
        /*0176*/ 	.byte	0x3f
	.zero		1


	//   ....[15]....
        /*0178*/ 	.word	0x00001a50
        /*017c*/ 	.word	0x00000005
        /*0180*/ 	.word	0x00000000
        /*0184*/ 	.short	0x010a
        /*0186*/ 	.byte	0x3f
	.zero		1


	//   ....[16]....
        /*0188*/ 	.word	0x00001e30
        /*018c*/ 	.word	0x00000005
        /*0190*/ 	.word	0x00000000
        /*0194*/ 	.short	0x0101
        /*0196*/ 	.byte	0x3f
	.zero		1


	//   ....[17]....
        /*0198*/ 	.word	0x00002050
        /*019c*/ 	.word	0x00000003
        /*01a0*/ 	.word	0x00000000
        /*01a4*/ 	.short	0x0101
        /*01a6*/ 	.byte	0x3f
	.zero		1


	//   ....[18]....
        /*01a8*/ 	.word	0x00007e90
        /*01ac*/ 	.word	0x00000014
        /*01b0*/ 	.word	0x00000028
        /*01b4*/ 	.short	0x010a
        /*01b6*/ 	.byte	0x3f
	.zero		1


	//   ....[19]....
        /*01b8*/ 	.word	0x00008210
        /*01bc*/ 	.word	0x00000003
        /*01c0*/ 	.word	0x00000068
        /*01c4*/ 	.short	0x0101
        /*01c6*/ 	.byte	0x3f
	.zero		1


	//   ....[20]....
        /*01c8*/ 	.word	0x00008960
        /*01cc*/ 	.word	0x00000007
        /*01d0*/ 	.word	0x00000000
        /*01d4*/ 	.short	0x010a
        /*01d6*/ 	.byte	0x3f
	.zero		1


	//   ....[21]....
        /*01d8*/ 	.word	0x000089e0
        /*01dc*/ 	.word	0x00000008
        /*01e0*/ 	.word	0x00000000
        /*01e4*/ 	.short	0x010a
        /*01e6*/ 	.byte	0x3f
	.zero		1


	//   ....[22]....
        /*01e8*/ 	.word	0x00008a70
        /*01ec*/ 	.word	0x00000009
        /*01f0*/ 	.word	0x00000000
        /*01f4*/ 	.short	0x010a
        /*01f6*/ 	.byte	0x3f
	.zero		1


	//   ....[23]....
        /*01f8*/ 	.word	0x00008b00
        /*01fc*/ 	.word	0x00000006
        /*0200*/ 	.word	0x00000000
        /*0204*/ 	.short	0x010a
        /*0206*/ 	.byte	0x3f
	.zero		1


	//   ....[24]....
        /*0208*/ 	.word	0x00008b90
        /*020c*/ 	.word	0x00000003
        /*0210*/ 	.word	0x00000000
        /*0214*/ 	.short	0x010a
        /*0216*/ 	.byte	0x3f
	.zero		1


	//   ....[25]....
        /*0218*/ 	.word	0x00008bf0
        /*021c*/ 	.word	0x00000003
        /*0220*/ 	.word	0x00000000
        /*0224*/ 	.short	0x010a
        /*0226*/ 	.byte	0x3f
	.zero		1


	//   ....[26]....
        /*0228*/ 	.word	0x00008c40
        /*022c*/ 	.word	0x00000005
        /*0230*/ 	.word	0x00000000
        /*0234*/ 	.short	0x010a
        /*0236*/ 	.byte	0x3f
	.zero		1


	//   ....[27]....
        /*0238*/ 	.word	0x00008d10
        /*023c*/ 	.word	0x00000014
        /*0240*/ 	.word	0x00000028
        /*0244*/ 	.short	0x010a
        /*0246*/ 	.byte	0x3f
	.zero		1


	//   ....[28]....
        /*0248*/ 	.word	0x00008de0
        /*024c*/ 	.word	0x00000007
        /*0250*/ 	.word	0x00000000
        /*0254*/ 	.short	0x010a
        /*0256*/ 	.byte	0x3f
	.zero		1


	//   ....[29]....
        /*0258*/ 	.word	0x00008e30
        /*025c*/ 	.word	0x00000008
        /*0260*/ 	.word	0x00000000
        /*0264*/ 	.short	0x010a
        /*0266*/ 	.byte	0x3f
	.zero		1


	//   ....[30]....
        /*0268*/ 	.word	0x00008e80
        /*026c*/ 	.word	0x00000009
        /*0270*/ 	.word	0x00000000
        /*0274*/ 	.short	0x010a
        /*0276*/ 	.byte	0x3f
	.zero		1


	//   ....[31]....
        /*0278*/ 	.word	0x00008ed0
        /*027c*/ 	.word	0x00000006
        /*0280*/ 	.word	0x00000000
        /*0284*/ 	.short	0x010a
        /*0286*/ 	.byte	0x3f
	.zero		1


	//----- nvinfo : EIATTR_NUM_MBARRIERS
	.align		4
.L_35:
        /*0288*/ 	.byte	0x03, 0x38
        /*028a*/ 	.short	0x000c


	//----- nvinfo : EIATTR_EXIT_INSTR_OFFSETS
	.align		4
        /*028c*/ 	.byte	0x04, 0x1c
        /*028e*/ 	.short	(.L_37 - .L_36)


	//   ....[0]....
.L_36:
        /*0290*/ 	.word	0x00000910


	//   ....[1]....
        /*0294*/ 	.word	0x00001130


	//   ....[2]....
        /*0298*/ 	.word	0x000075b0


	//   ....[3]....
        /*029c*/ 	.word	0x00007b10


	//   ....[4]....
        /*02a0*/ 	.word	0x00008be0


	//----- nvinfo : EIATTR_MAX_THREADS
	.align		4
.L_37:
        /*02a4*/ 	.byte	0x04, 0x05
        /*02a6*/ 	.short	(.L_39 - .L_38)
.L_38:
        /*02a8*/ 	.word	0x00000180
        /*02ac*/ 	.word	0x00000001
        /*02b0*/ 	.word	0x00000001


	//----- nvinfo : EIATTR_CRS_STACK_SIZE
	.align		4
.L_39:
        /*02b4*/ 	.byte	0x04, 0x1e
        /*02b6*/ 	.short	(.L_41 - .L_40)
.L_40:
        /*02b8*/ 	.word	0x00000000


	//----- nvinfo : EIATTR_CBANK_PARAM_SIZE
	.align		4
.L_41:
        /*02bc*/ 	.byte	0x03, 0x19
        /*02be*/ 	.short	0x0470


	//----- nvinfo : EIATTR_PARAM_CBANK
	.align		4
        /*02c0*/ 	.byte	0x04, 0x0a
        /*02c2*/ 	.short	(.L_43 - .L_42)
	.align		4
.L_42:
        /*02c4*/ 	.word	index@(.nv.constant0._ZN7cutlass13device_kernelINS_4gemm6kernel13GemmUniversalIN4cute5tupleIJiiiiEEENS1_10collective13CollectiveMmaINS1_34MainloopSm90TmaGmmaWarpSpecializedILi5ENS5_IJNS4_1CILi1EEENSA_ILi2EEESB_EEENS1_35KernelTmaWarpSpecializedCooperativeEEENS5_IJNSA_ILi256EEENSA_ILi64EEESH_EEENS_6half_tENS5_IJlSB_lEEESJ_SK_NS4_8TiledMMAINS4_8MMA_AtomIJNS4_4SM904GMMA25MMA_64x64x16_F32F16F16_SSILNSO_5MajorE0ELSQ_0ELNSO_7ScaleInE1ELSR_1EEEEEENS4_6LayoutINS5_IJSC_SB_SB_EEENS5_IJSB_NSA_ILi0EEESW_EEEEENS5_IJNS4_10UnderscoreESZ_SZ_EEEEENS4_23SM90_TMA_LOAD_MULTICASTENS4_14ComposedLayoutINS4_7SwizzleILi3ELi4ELi3EEENS4_18smem_ptr_flag_bitsILi16EEENSU_INS5_IJNSA_ILi8EEESH_EEENS5_IJSH_SB_EEEEEEEvNS4_8identityENS4_13SM90_TMA_LOADES1C_vS1D_EENS_8epilogue10collective6detail29Sm90TmaWarpSpecializedAdapterINS1H_15DefaultEpilogueISJ_SK_SK_NS1G_6thread17LinearCombinationISJ_Li1EffLNS1L_9ScaleType4KindE0ELNS_15FloatRoundStyleE2ESJ_EENS1_15EpilogueDefaultEEEEEvvEEEEvNT_6ParamsE)
        /*02c8*/ 	.short	0x0210
        /*02ca*/ 	.short	0x0470


	//----- nvinfo : EIATTR_SW_WAR
	.align		4
.L_43:
        /*02cc*/ 	.byte	0x04, 0x36
        /*02ce*/ 	.short	(.L_45 - .L_44)
.L_44:
        /*02d0*/ 	.word	0x00000008
.L_45:


//--------------------- .nv.callgraph             --------------------------
	.section	.nv.callgraph,"",@"SHT_CUDA_CALLGRAPH"
	.align	4
	.sectionentsize	8
	.align		4
        /*0000*/ 	.word	0x00000000
	.align		4
        /*0004*/ 	.word	0xffffffff
	.align		4
        /*0008*/ 	.word	index@(_ZN7cutlass13device_kernelINS_4gemm6kernel13GemmUniversalIN4cute5tupleIJiiiiEEENS1_10collective13CollectiveMmaINS1_34MainloopSm90TmaGmmaWarpSpecializedILi5ENS5_IJNS4_1CILi1EEENSA_ILi2EEESB_EEENS1_35KernelTmaWarpSpecializedCooperativeEEENS5_IJNSA_ILi256EEENSA_ILi64EEESH_EEENS_6half_tENS5_IJlSB_lEEESJ_SK_NS4_8TiledMMAINS4_8MMA_AtomIJNS4_4SM904GMMA25MMA_64x64x16_F32F16F16_SSILNSO_5MajorE0ELSQ_0ELNSO_7ScaleInE1ELSR_1EEEEEENS4_6LayoutINS5_IJSC_SB_SB_EEENS5_IJSB_NSA_ILi0EEESW_EEEEENS5_IJNS4_10UnderscoreESZ_SZ_EEEEENS4_23SM90_TMA_LOAD_MULTICASTENS4_14ComposedLayoutINS4_7SwizzleILi3ELi4ELi3EEENS4_18smem_ptr_flag_bitsILi16EEENSU_INS5_IJNSA_ILi8EEESH_EEENS5_IJSH_SB_EEEEEEEvNS4_8identityENS4_13SM90_TMA_LOADES1C_vS1D_EENS_8epilogue10collective6detail29Sm90TmaWarpSpecializedAdapterINS1H_15DefaultEpilogueISJ_SK_SK_NS1G_6thread17LinearCombinationISJ_Li1EffLNS1L_9ScaleType4KindE0ELNS_15FloatRoundStyleE2ESJ_EENS1_15EpilogueDefaultEEEEEvvEEEEvNT_6ParamsE)
	.align		4
        /*000c*/ 	.word	index@(__assertfail)
	.align		4
        /*0010*/ 	.word	0x00000000
	.align		4
        /*0014*/ 	.word	0xfffffffe
	.align		4
        /*0018*/ 	.word	0x00000000
	.align		4
        /*001c*/ 	.word	0xfffffffd
	.align		4
        /*0020*/ 	.word	0x00000000
	.align		4
        /*0024*/ 	.word	0xfffffffc


//--------------------- .nv.constant4             --------------------------
	.section	.nv.constant4,"a",@progbits
	.align	8
	.align		8
.nv.constant4:
        /*0000*/ 	.dword	__assertfail
	.align		8
        /*0008*/ 	.dword	__unnamed_1
	.align		8
        /*0010*/ 	.dword	_ZN40_INTERNAL_5295ab56_4_k_cu_7b107a9e_330304cuda3std3__45__cpo5beginE
	.align		8
        /*0018*/ 	.dword	_ZN40_INTERNAL_5295ab56_4_k_cu_7b107a9e_330304cuda3std3__45__cpo3endE
	.align		8
        /*0020*/ 	.dword	_ZN40_INTERNAL_5295ab56_4_k_cu_7b107a9e_330304cuda3std3__45__cpo6cbeginE
	.align		8
        /*0028*/ 	.dword	_ZN40_INTERNAL_5295ab56_4_k_cu_7b107a9e_330304cuda3std3__45__cpo4cendE
	.align		8
        /*0030*/ 	.dword	_ZN40_INTERNAL_5295ab56_4_k_cu_7b107a9e_330304cuda3std3__442_GLOBAL__N__5295ab56_4_k_cu_7b107a9e_330306ignoreE
	.align		8
        /*0038*/ 	.dword	_ZN40_INTERNAL_5295ab56_4_k_cu_7b107a9e_330304cuda3std3__419piecewise_constructE
	.align		8
        /*0040*/ 	.dword	_ZN40_INTERNAL_5295ab56_4_k_cu_7b107a9e_330304cuda3std3__48in_placeE
	.align		8
        /*0048*/ 	.dword	_ZN40_INTERNAL_5295ab56_4_k_cu_7b107a9e_330304cuda3std6ranges3__45__cpo4swapE
	.align		8
        /*0050*/ 	.dword	_ZN40_INTERNAL_5295ab56_4_k_cu_7b107a9e_330304cuda3std6ranges3__45__cpo9iter_moveE
	.align		8
        /*0058*/ 	.dword	_ZN40_INTERNAL_5295ab56_4_k_cu_7b107a9e_330304cute7productE
	.align		8
        /*0060*/ 	.dword	_ZN40_INTERNAL_5295ab56_4_k_cu_7b107a9e_330304cute1_E
	.align		8
        /*0068*/ 	.dword	$str$22
	.align		8
        /*0070*/ 	.dword	$str$23


//--------------------- .text._ZN7cutlass13device_kernelINS_4gemm6kernel13GemmUniversalIN4cute5tupleIJiiiiEEENS1_10collective13CollectiveMmaINS1_34MainloopSm90TmaGmmaWarpSpecializedILi5ENS5_IJNS4_1CILi1EEENSA_ILi2EEESB_EEENS1_35KernelTmaWarpSpecializedCooperativeEEENS5_IJNSA_ILi256EEENSA_ILi64EEESH_EEENS_6half_tENS5_IJlSB_lEEESJ_SK_NS4_8TiledMMAINS4_8MMA_AtomIJNS4_4SM904GMMA25MMA_64x64x16_F32F16F16_SSILNSO_5MajorE0ELSQ_0ELNSO_7ScaleInE1ELSR_1EEEEEENS4_6LayoutINS5_IJSC_SB_SB_EEENS5_IJSB_NSA_ILi0EEESW_EEEEENS5_IJNS4_10UnderscoreESZ_SZ_EEEEENS4_23SM90_TMA_LOAD_MULTICASTENS4_14ComposedLayoutINS4_7SwizzleILi3ELi4ELi3EEENS4_18smem_ptr_flag_bitsILi16EEENSU_INS5_IJNSA_ILi8EEESH_EEENS5_IJSH_SB_EEEEEEEvNS4_8identityENS4_13SM90_TMA_LOADES1C_vS1D_EENS_8epilogue10collective6detail29Sm90TmaWarpSpecializedAdapterINS1H_15DefaultEpilogueISJ_SK_SK_NS1G_6thread17LinearCombinationISJ_Li1EffLNS1L_9ScaleType4KindE0ELNS_15FloatRoundStyleE2ESJ_EENS1_15EpilogueDefaultEEEEEvvEEEEvNT_6ParamsE --------------------------
	.section	.text._ZN7cutlass13device_kernelINS_4gemm6kernel13GemmUniversalIN4cute5tupleIJiiiiEEENS1_10collective13CollectiveMmaINS1_34MainloopSm90TmaGmmaWarpSpecializedILi5ENS5_IJNS4_1CILi1EEENSA_ILi2EEESB_EEENS1_35KernelTmaWarpSpecializedCooperativeEEENS5_IJNSA_ILi256EEENSA_ILi64EEESH_EEENS_6half_tENS5_IJlSB_lEEESJ_SK_NS4_8TiledMMAINS4_8MMA_AtomIJNS4_4SM904GMMA25MMA_64x64x16_F32F16F16_SSILNSO_5MajorE0ELSQ_0ELNSO_7ScaleInE1ELSR_1EEEEEENS4_6LayoutINS5_IJSC_SB_SB_EEENS5_IJSB_NSA_ILi0EEESW_EEEEENS5_IJNS4_10UnderscoreESZ_SZ_EEEEENS4_23SM90_TMA_LOAD_MULTICASTENS4_14ComposedLayoutINS4_7SwizzleILi3ELi4ELi3EEENS4_18smem_ptr_flag_bitsILi16EEENSU_INS5_IJNSA_ILi8EEESH_EEENS5_IJSH_SB_EEEEEEEvNS4_8identityENS4_13SM90_TMA_LOADES1C_vS1D_EENS_8epilogue10collective6detail29Sm90TmaWarpSpecializedAdapterINS1H_15DefaultEpilogueISJ_SK_SK_NS1G_6thread17LinearCombinationISJ_Li1EffLNS1L_9ScaleType4KindE0ELNS_15FloatRoundStyleE2ESJ_EENS1_15EpilogueDefaultEEEEEvvEEEEvNT_6ParamsE,"ax",@progbits
	.align	128
.text._ZN7cutlass13device_kernelINS_4gemm6kernel13GemmUniversalIN4cute5tupleIJiiiiEEENS1_10collective13CollectiveMmaINS1_34MainloopSm90TmaGmmaWarpSpecializedILi5ENS5_IJNS4_1CILi1EEENSA_ILi2EEESB_EEENS1_35KernelTmaWarpSpecializedCooperativeEEENS5_IJNSA_ILi256EEENSA_ILi64EEESH_EEENS_6half_tENS5_IJlSB_lEEESJ_SK_NS4_8TiledMMAINS4_8MMA_AtomIJNS4_4SM904GMMA25MMA_64x64x16_F32F16F16_SSILNSO_5MajorE0ELSQ_0ELNSO_7ScaleInE1ELSR_1EEEEEENS4_6LayoutINS5_IJSC_SB_SB_EEENS5_IJSB_NSA_ILi0EEESW_EEEEENS5_IJNS4_10UnderscoreESZ_SZ_EEEEENS4_23SM90_TMA_LOAD_MULTICASTENS4_14ComposedLayoutINS4_7SwizzleILi3ELi4ELi3EEENS4_18smem_ptr_flag_bitsILi16EEENSU_INS5_IJNSA_ILi8EEESH_EEENS5_IJSH_SB_EEEEEEEvNS4_8identityENS4_13SM90_TMA_LOADES1C_vS1D_EENS_8epilogue10collective6detail29Sm90TmaWarpSpecializedAdapterINS1H_15DefaultEpilogueISJ_SK_SK_NS1G_6thread17LinearCombinationISJ_Li1EffLNS1L_9ScaleType4KindE0ELNS_15FloatRoundStyleE2ESJ_EENS1_15EpilogueDefaultEEEEEvvEEEEvNT_6ParamsE:
        .type           _ZN7cutlass13device_kernelINS_4gemm6kernel13GemmUniversalIN4cute5tupleIJiiiiEEENS1_10collective13CollectiveMmaINS1_34MainloopSm90TmaGmmaWarpSpecializedILi5ENS5_IJNS4_1CILi1EEENSA_ILi2EEESB_EEENS1_35KernelTmaWarpSpecializedCooperativeEEENS5_IJNSA_ILi256EEENSA_ILi64EEESH_EEENS_6half_tENS5_IJlSB_lEEESJ_SK_NS4_8TiledMMAINS4_8MMA_AtomIJNS4_4SM904GMMA25MMA_64x64x16_F32F16F16_SSILNSO_5MajorE0ELSQ_0ELNSO_7ScaleInE1ELSR_1EEEEEENS4_6LayoutINS5_IJSC_SB_SB_EEENS5_IJSB_NSA_ILi0EEESW_EEEEENS5_IJNS4_10UnderscoreESZ_SZ_EEEEENS4_23SM90_TMA_LOAD_MULTICASTENS4_14ComposedLayoutINS4_7SwizzleILi3ELi4ELi3EEENS4_18smem_ptr_flag_bitsILi16EEENSU_INS5_IJNSA_ILi8EEESH_EEENS5_IJSH_SB_EEEEEEEvNS4_8identityENS4_13SM90_TMA_LOADES1C_vS1D_EENS_8epilogue10collective6detail29Sm90TmaWarpSpecializedAdapterINS1H_15DefaultEpilogueISJ_SK_SK_NS1G_6thread17LinearCombinationISJ_Li1EffLNS1L_9ScaleType4KindE0ELNS_15FloatRoundStyleE2ESJ_EENS1_15EpilogueDefaultEEEEEvvEEEEvNT_6ParamsE,@function
        .size           _ZN7cutlass13device_kernelINS_4gemm6kernel13GemmUniversalIN4cute5tupleIJiiiiEEENS1_10collective13CollectiveMmaINS1_34MainloopSm90TmaGmmaWarpSpecializedILi5ENS5_IJNS4_1CILi1EEENSA_ILi2EEESB_EEENS1_35KernelTmaWarpSpecializedCooperativeEEENS5_IJNSA_ILi256EEENSA_ILi64EEESH_EEENS_6half_tENS5_IJlSB_lEEESJ_SK_NS4_8TiledMMAINS4_8MMA_AtomIJNS4_4SM904GMMA25MMA_64x64x16_F32F16F16_SSILNSO_5MajorE0ELSQ_0ELNSO_7ScaleInE1ELSR_1EEEEEENS4_6LayoutINS5_IJSC_SB_SB_EEENS5_IJSB_NSA_ILi0EEESW_EEEEENS5_IJNS4_10UnderscoreESZ_SZ_EEEEENS4_23SM90_TMA_LOAD_MULTICASTENS4_14ComposedLayoutINS4_7SwizzleILi3ELi4ELi3EEENS4_18smem_ptr_flag_bitsILi16EEENSU_INS5_IJNSA_ILi8EEESH_EEENS5_IJSH_SB_EEEEEEEvNS4_8identityENS4_13SM90_TMA_LOADES1C_vS1D_EENS_8epilogue10collective6detail29Sm90TmaWarpSpecializedAdapterINS1H_15DefaultEpilogueISJ_SK_SK_NS1G_6thread17LinearCombinationISJ_Li1EffLNS1L_9ScaleType4KindE0ELNS_15FloatRoundStyleE2ESJ_EENS1_15EpilogueDefaultEEEEEvvEEEEvNT_6ParamsE,(.L_x_199 - _ZN7cutlass13device_kernelINS_4gemm6kernel13GemmUniversalIN4cute5tupleIJiiiiEEENS1_10collective13CollectiveMmaINS1_34MainloopSm90TmaGmmaWarpSpecializedILi5ENS5_IJNS4_1CILi1EEENSA_ILi2EEESB_EEENS1_35KernelTmaWarpSpecializedCooperativeEEENS5_IJNSA_ILi256EEENSA_ILi64EEESH_EEENS_6half_tENS5_IJlSB_lEEESJ_SK_NS4_8TiledMMAINS4_8MMA_AtomIJNS4_4SM904GMMA25MMA_64x64x16_F32F16F16_SSILNSO_5MajorE0ELSQ_0ELNSO_7ScaleInE1ELSR_1EEEEEENS4_6LayoutINS5_IJSC_SB_SB_EEENS5_IJSB_NSA_ILi0EEESW_EEEEENS5_IJNS4_10UnderscoreESZ_SZ_EEEEENS4_23SM90_TMA_LOAD_MULTICASTENS4_14ComposedLayoutINS4_7SwizzleILi3ELi4ELi3EEENS4_18smem_ptr_flag_bitsILi16EEENSU_INS5_IJNSA_ILi8EEESH_EEENS5_IJSH_SB_EEEEEEEvNS4_8identityENS4_13SM90_TMA_LOADES1C_vS1D_EENS_8epilogue10collective6detail29Sm90TmaWarpSpecializedAdapterINS1H_15DefaultEpilogueISJ_SK_SK_NS1G_6thread17LinearCombinationISJ_Li1EffLNS1L_9ScaleType4KindE0ELNS_15FloatRoundStyleE2ESJ_EENS1_15EpilogueDefaultEEEEEvvEEEEvNT_6ParamsE)
        .other          _ZN7cutlass13device_kernelINS_4gemm6kernel13GemmUniversalIN4cute5tupleIJiiiiEEENS1_10collective13CollectiveMmaINS1_34MainloopSm90TmaGmmaWarpSpecializedILi5ENS5_IJNS4_1CILi1EEENSA_ILi2EEESB_EEENS1_35KernelTmaWarpSpecializedCooperativeEEENS5_IJNSA_ILi256EEENSA_ILi64EEESH_EEENS_6half_tENS5_IJlSB_lEEESJ_SK_NS4_8TiledMMAINS4_8MMA_AtomIJNS4_4SM904GMMA25MMA_64x64x16_F32F16F16_SSILNSO_5MajorE0ELSQ_0ELNSO_7ScaleInE1ELSR_1EEEEEENS4_6LayoutINS5_IJSC_SB_SB_EEENS5_IJSB_NSA_ILi0EEESW_EEEEENS5_IJNS4_10UnderscoreESZ_SZ_EEEEENS4_23SM90_TMA_LOAD_MULTICASTENS4_14ComposedLayoutINS4_7SwizzleILi3ELi4ELi3EEENS4_18smem_ptr_flag_bitsILi16EEENSU_INS5_IJNSA_ILi8EEESH_EEENS5_IJSH_SB_EEEEEEEvNS4_8identityENS4_13SM90_TMA_LOADES1C_vS1D_EENS_8epilogue10collective6detail29Sm90TmaWarpSpecializedAdapterINS1H_15DefaultEpilogueISJ_SK_SK_NS1G_6thread17LinearCombinationISJ_Li1EffLNS1L_9ScaleType4KindE0ELNS_15FloatRoundStyleE2ESJ_EENS1_15EpilogueDefaultEEEEEvvEEEEvNT_6ParamsE,@"STO_CUDA_ENTRY STV_DEFAULT"
_ZN7cutlass13device_kernelINS_4gemm6kernel13GemmUniversalIN4cute5tupleIJiiiiEEENS1_10collective13CollectiveMmaINS1_34MainloopSm90TmaGmmaWarpSpecializedILi5ENS5_IJNS4_1CILi1EEENSA_ILi2EEESB_EEENS1_35KernelTmaWarpSpecializedCooperativeEEENS5_IJNSA_ILi256EEENSA_ILi64EEESH_EEENS_6half_tENS5_IJlSB_lEEESJ_SK_NS4_8TiledMMAINS4_8MMA_AtomIJNS4_4SM904GMMA25MMA_64x64x16_F32F16F16_SSILNSO_5MajorE0ELSQ_0ELNSO_7ScaleInE1ELSR_1EEEEEENS4_6LayoutINS5_IJSC_SB_SB_EEENS5_IJSB_NSA_ILi0EEESW_EEEEENS5_IJNS4_10UnderscoreESZ_SZ_EEEEENS4_23SM90_TMA_LOAD_MULTICASTENS4_14ComposedLayoutINS4_7SwizzleILi3ELi4ELi3EEENS4_18smem_ptr_flag_bitsILi16EEENSU_INS5_IJNSA_ILi8EEESH_EEENS5_IJSH_SB_EEEEEEEvNS4_8identityENS4_13SM90_TMA_LOADES1C_vS1D_EENS_8epilogue10collective6detail29Sm90TmaWarpSpecializedAdapterINS1H_15DefaultEpilogueISJ_SK_SK_NS1G_6thread17LinearCombinationISJ_Li1EffLNS1L_9ScaleType4KindE0ELNS_15FloatRoundStyleE2ESJ_EENS1_15EpilogueDefaultEEEEEvvEEEEvNT_6ParamsE:
[----:B------:R-:W0:Y:S01]  /*0000*/  LDC R1, c[0x0][0x28] ;  /* 0x00000a00ff017b82 */ /* 0x000e220000000800 */
[----:B------:R-:W1:Y:S01]  /*0010*/  S2R R18, SR_TID.X ;  /* 0x0000000000127919 */ /* 0x000e620000002100 */
[----:B------:R-:W-:Y:S01]  /*0020*/  ELECT P0, URZ, PT ;  /* 0x00000000003f782f */ /* 0x000fe20003800000 */
[----:B------:R-:W-:Y:S01]  /*0030*/  BSSY B0, `(.L_x_0) ;  /* 0x000000f000007945 */ /* 0x000fe20003800000 */
[--C-:B-1----:R-:W-:Y:S02]  /*0040*/  SHF.R.U32.HI R0, RZ, 0x5, R18.reuse ;  /* 0x00000005ff007819 */ /* 0x102fe40000011612 */
[----:B------:R-:W-:-:S03]  /*0050*/  SHF.R.U32.HI R3, RZ, 0x7, R18 ;  /* 0x00000007ff037819 */ /* 0x000fc60000011612 */
[----:B------:R-:W1:Y:S04]  /*0060*/  SHFL.IDX PT, R2, R0, RZ, 0x1f ;  /* 0x00001fff00027589 */ /* 0x000e6800000e0000 */
[----:B------:R2:W3:Y:S01]  /*0070*/  SHFL.IDX PT, R5, R3, RZ, 0x1f ;  /* 0x00001fff03057589 */ /* 0x0004e200000e0000 */
[----:B-1----:R-:W-:-:S13]  /*0080*/  ISETP.NE.OR P0, PT, R2, RZ, !P0 ;  /* 0x000000ff0200720c */ /* 0x002fda0004705670 */
[----:B0-23--:R-:W-:Y:S05]  /*0090*/  @P0 BRA `(.L_x_1) ;  /* 0x0000000000200947 */ /* 0x00dfea0003800000 */
[----:B------:R-:W-:Y:S02]  /*00a0*/  ULDC.64 UR4, c[0x0][0x198] ;  /* 0x0000660000047ab9 */ /* 0x000fe40000000a00 */
[----:B------:R-:W-:Y:S02]  /*00b0*/  UIADD3 UR6, UP0, UR4, 0xf0, URZ ;  /* 0x000000f004067890 */ /* 0x000fe4000ff1e03f */
[----:B------:R-:W-:Y:S02]  /*00c0*/  UIADD3 UR4, UP1, UR4, 0x1f0, URZ ;  /* 0x000001f004047890 */ /* 0x000fe4000ff3e03f */
[----:B------:R-:W-:Y:S02]  /*00d0*/  UIADD3.X UR7, URZ, UR5, URZ, UP0, !UPT ;  /* 0x000000053f077290 */ /* 0x000fe400087fe43f */
[----:B------:R-:W-:-:S07]  /*00e0*/  UIADD3.X UR5, URZ, UR5, URZ, UP1, !UPT ;  /* 0x000000053f057290 */ /* 0x000fce0008ffe43f */
[----:B------:R0:W-:Y:S02]  /*00f0*/  UTMACCTL.PF [UR6] ;  /* 0x00000000060079b9 */ /* 0x0001e40008040000 */
[----:B------:R0:W-:Y:S02]  /*0100*/  UTMACCTL.PF [UR4] ;  /* 0x00000000040079b9 */ /* 0x0001e40008040000 */
[----:B0-----:R-:W-:Y:S01]  /*0110*/  NOP ;  /* 0x0000000000007918 */ /* 0x001fe20000000000 */
.L_x_1:
[----:B------:R-:W-:Y:S05]  /*0120*/  BSYNC B0 ;  /* 0x0000000000007941 */ /* 0x000fea0003800000 */
.L_x_0:
[----:B------:R-:W0:Y:S02]  /*0130*/  SHFL.IDX PT, R3, R0, RZ, 0x1f ;  /* 0x00001fff00037589 */ /* 0x000e2400000e0000 */
[----:B0-----:R-:W-:-:S13]  /*0140*/  ISETP.NE.AND P0, PT, R3, RZ, PT ;  /* 0x000000ff0300720c */ /* 0x001fda0003f05270 */
[----:B------:R-:W-:Y:S05]  /*0150*/  @P0 BRA `(.L_x_2) ;  /* 0x0000000000600947 */ /* 0x000fea0003800000 */
[----:B------:R-:W0:Y:S01]  /*0160*/  S2UR UR8, SR_CgaCtaId ;  /* 0x00000000000879c3 */ /* 0x000e220000008800 */
[----:B------:R-:W-:Y:S01]  /*0170*/  UMOV UR4, 0x400 ;  /* 0x0000040000047882 */ /* 0x000fe20000000000 */
[----:B------:R-:W-:Y:S01]  /*0180*/  UMOV UR5, 0x1 ;  /* 0x0000000100057882 */ /* 0x000fe20000000000 */
[----:B------:R-:W-:Y:S01]  /*0190*/  UMOV UR6, 0x4 ;  /* 0x0000000400067882 */ /* 0x000fe20000000000 */
[----:B------:R-:W-:Y:S01]  /*01a0*/  ELECT P0, URZ, PT ;  /* 0x00000000003f782f */ /* 0x000fe20003800000 */
[----:B------:R-:W-:-:S04]  /*01b0*/  UIADD3 UR6, -UR6, 0x100000, URZ ;  /* 0x0010000006067890 */ /* 0x000fc8000fffe13f */
[----:B------:R-:W-:Y:S02]  /*01c0*/  USHF.L.U32 UR7, UR6, 0xb, URZ ;  /* 0x0000000b06077899 */ /* 0x000fe4000800063f */
[----:B------:R-:W-:Y:S02]  /*01d0*/  USHF.L.U32 UR6, UR6, 0x1, URZ ;  /* 0x0000000106067899 */ /* 0x000fe4000800063f */
[----:B0-----:R-:W-:Y:S02]  /*01e0*/  ULEA UR8, UR8, UR4, 0x18 ;  /* 0x0000000408087291 */ /* 0x001fe4000f8ec03f */
[----:B------:R-:W-:-:S04]  /*01f0*/  UIADD3 UR4, -UR5, 0x100000, URZ ;  /* 0x0010000005047890 */ /* 0x000fc8000fffe13f */
[----:B------:R-:W-:Y:S02]  /*0200*/  USHF.L.U32 UR5, UR4, 0xb, URZ ;  /* 0x0000000b04057899 */ /* 0x000fe4000800063f */
[----:B------:R-:W-:Y:S01]  /*0210*/  USHF.L.U32 UR4, UR4, 0x1, URZ ;  /* 0x0000000104047899 */ /* 0x000fe2000800063f */
[----:B------:R-:W0:Y:S11]  /*0220*/  FENCE.VIEW.ASYNC.S ;  /* 0x00000000000073c6 */ /* 0x000e360000000000 */
[----:B0-----:R0:W1:Y:S01]  /*0230*/  SYNCS.EXCH.64 URZ, [UR8], UR4 ;  /* 0x00000004083f75b2 */ /* 0x0010620008000100 */
[----:B------:R0:W2:Y:S01]  /*0240*/  SYNCS.EXCH.64 URZ, [UR8+0x28], UR6 ;  /* 0x00002806083f75b2 */ /* 0x0000a20008000100 */
[----:B------:R0:W3:Y:S01]  /*0250*/  SYNCS.EXCH.64 URZ, [UR8+0x8], UR4 ;  /* 0x00000804083f75b2 */ /* 0x0000e20008000100 */
[----:B------:R0:W4:Y:S01]  /*0260*/  SYNCS.EXCH.64 URZ, [UR8+0x30], UR6 ;  /* 0x00003006083f75b2 */ /* 0x0001220008000100 */
[----:B------:R0:W0:Y:S01]  /*0270*/  SYNCS.EXCH.64 URZ, [UR8+0x10], UR4 ;  /* 0x00001004083f75b2 */ /* 0x0000220008000100 */
[----:B------:R0:W0:Y:S01]  /*0280*/  SYNCS.EXCH.64 URZ, [UR8+0x38], UR6 ;  /* 0x00003806083f75b2 */ /* 0x0000220008000100 */
[----:B------:R0:W0:Y:S01]  /*0290*/  SYNCS.EXCH.64 URZ, [UR8+0x18], UR4 ;  /* 0x00001804083f75b2 */ /* 0x0000220008000100 */
[----:B------:R0:W0:Y:S01]  /*02a0*/  SYNCS.EXCH.64 URZ, [UR8+0x40], UR6 ;  /* 0x00004006083f75b2 */ /* 0x0000220008000100 */
[----:B------:R0:W0:Y:S01]  /*02b0*/  SYNCS.EXCH.64 URZ, [UR8+0x20], UR4 ;  /* 0x00002004083f75b2 */ /* 0x0000220008000100 */
[----:B------:R0:W0:Y:S01]  /*02c0*/  SYNCS.EXCH.64 URZ, [UR8+0x48], UR6 ;  /* 0x00004806083f75b2 */ /* 0x0000220008000100 */
[----:B------:R-:W-:Y:S01]  /*02d0*/  NOP ;  /* 0x0000000000007918 */ /* 0x000fe20000000000 */
.L_x_2:
[----:B------:R-:W5:Y:S01]  /*02e0*/  SHFL.IDX PT, R0, R0, RZ, 0x1f ;  /* 0x00001fff00007589 */ /* 0x000f6200000e0000 */
[----:B------:R-:W-:Y:S01]  /*02f0*/  SHF.R.S32.HI R7, RZ, 0x1f, R18 ;  /* 0x0000001fff077819 */ /* 0x000fe20000011412 */
[----:B0-----:R-:W0:Y:S01]  /*0300*/  S2UR UR8, SR_CTAID.X ;  /* 0x00000000000879c3 */ /* 0x001e220000002500 */
[----:B------:R-:W-:Y:S01]  /*0310*/  ELECT P0, URZ, PT ;  /* 0x00000000003f782f */ /* 0x000fe20003800000 */
[----:B------:R-:W1:Y:S01]  /*0320*/  S2R R4, SR_CTAID.Y ;  /* 0x0000000000047919 */ /* 0x000e620000002600 */
[----:B------:R-:W-:Y:S01]  /*0330*/  LEA.HI R7, R7, R18, RZ, 0x7 ;  /* 0x0000001207077211 */ /* 0x000fe200078f38ff */
[----:B------:R-:W-:Y:S01]  /*0340*/  ULDC UR4, c[0x0][0x154] ;  /* 0x0000550000047ab9 */ /* 0x000fe20000000800 */
[----:B------:R-:W-:Y:S01]  /*0350*/  SHF.R.S32.HI R8, RZ, 0x1f, R3 ;  /* 0x0000001fff087819 */ /* 0x000fe20000011403 */
[----:B------:R-:W-:Y:S01]  /*0360*/  NOP ;  /* 0x0000000000007918 */ /* 0x000fe20000000000 */
[----:B------:R-:W-:Y:S01]  /*0370*/  LOP3.LUT R7, R7, 0xffffff80, RZ, 0xc0, !PT ;  /* 0xffffff8007077812 */ /* 0x000fe200078ec0ff */
[----:B------:R-:W2:Y:S01]  /*0380*/  LDC R12, c[0x0][0x140] ;  /* 0x00005000ff0c7b82 */ /* 0x000ea20000000800 */
[----:B------:R-:W-:Y:S01]  /*0390*/  LEA.HI R8, R8, R3, RZ, 0x2 ;  /* 0x0000000308087211 */ /* 0x000fe200078f10ff */
[----:B------:R-:W-:-:S02]  /*03a0*/  NOP ;  /* 0x0000000000007918 */ /* 0x000fc40000000000 */
[----:B------:R-:W-:Y:S01]  /*03b0*/  IMAD.IADD R6, R18, 0x1, -R7 ;  /* 0x0000000112067824 */ /* 0x000fe200078e0a07 */
[----:B------:R-:W-:-:S03]  /*03c0*/  LOP3.LUT R8, R8, 0x3ffffffc, RZ, 0xc0, !PT ;  /* 0x3ffffffc08087812 */ /* 0x000fc600078ec0ff */
[----:B------:R-:W3:Y:S01]  /*03d0*/  LDC R10, c[0x0][0x144] ;  /* 0x00005100ff0a7b82 */ /* 0x000ee20000000800 */
[----:B------:R-:W-:Y:S02]  /*03e0*/  SHF.R.S32.HI R7, RZ, 0x1f, R6 ;  /* 0x0000001fff077819 */ /* 0x000fe40000011406 */
[----:B------:R-:W-:Y:S02]  /*03f0*/  LOP3.LUT P2, RZ, R6, 0x7, RZ, 0xc0, !PT ;  /* 0x0000000706ff7812 */ /* 0x000fe4000784c0ff */
[----:B------:R-:W-:Y:S01]  /*0400*/  LEA.HI R7, R7, R6, RZ, 0x3 ;  /* 0x0000000607077211 */ /* 0x000fe200078f18ff */
[----:B------:R-:W-:Y:S01]  /*0410*/  VIADD R6, R5, 0xffffffff ;  /* 0xffffffff05067836 */ /* 0x000fe20000000000 */
[----:B-----5:R-:W-:Y:S02]  /*0420*/  ISETP.NE.OR P0, PT, R0, RZ, !P0 ;  /* 0x000000ff0000720c */ /* 0x020fe40004705670 */
[--C-:B------:R-:W-:Y:S02]  /*0430*/  SHF.R.S32.HI R0, RZ, 0x3, R7.reuse ;  /* 0x00000003ff007819 */ /* 0x100fe40000011407 */
[----:B------:R-:W-:-:S02]  /*0440*/  SHF.R.S32.HI R7, RZ, 0x1f, R7 ;  /* 0x0000001fff077819 */ /* 0x000fc40000011407 */
[----:B------:R-:W-:Y:S02]  /*0450*/  ISETP.GE.U32.AND P5, PT, R6, 0x2, PT ;  /* 0x000000020600780c */ /* 0x000fe40003fa6070 */
[----:B------:R-:W-:Y:S02]  /*0460*/  LEA.HI R7, R7, R0, RZ, 0x2 ;  /* 0x0000000007077211 */ /* 0x000fe400078f10ff */
[----:B--2---:R-:W-:Y:S02]  /*0470*/  ISETP.EQ.U32.AND P3, PT, R12, 0x1, PT ;  /* 0x000000010c00780c */ /* 0x004fe40003f62070 */
[----:B-1----:R-:W-:Y:S01]  /*0480*/  I2FP.F32.U32 R9, R4 ;  /* 0x0000000400097245 */ /* 0x002fe20000201000 */
[----:B------:R-:W-:Y:S01]  /*0490*/  VOTEU.ALL UP0, P0 ;  /* 0x00000000003f7886 */ /* 0x000fe20000000000 */
[----:B------:R-:W-:Y:S01]  /*04a0*/  LOP3.LUT R7, R7, 0xfffffffc, RZ, 0xc0, !PT ;  /* 0xfffffffc07077812 */ /* 0x000fe200078ec0ff */
[----:B------:R-:W-:Y:S02]  /*04b0*/  VOTEU.ALL UP1, P0 ;  /* 0x00000000003f7886 */ /* 0x000fe40000020000 */
[----:B------:R-:W-:Y:S01]  /*04c0*/  FMUL R11, R9, UR4 ;  /* 0x00000004090b7c20 */ /* 0x000fe20008400000 */
[----:B------:R-:W-:Y:S01]  /*04d0*/  IMAD.IADD R9, R3, 0x1, -R8 ;  /* 0x0000000103097824 */ /* 0x000fe200078e0a08 */
[----:B0-----:R-:W-:Y:S01]  /*04e0*/  I2FP.F32.U32 R8, UR8 ;  /* 0x0000000800087c45 */ /* 0x001fe20008201000 */
[----:B------:R-:W-:Y:S01]  /*04f0*/  IMAD.IADD R0, R0, 0x1, -R7 ;  /* 0x0000000100007824 */ /* 0x000fe200078e0a07 */
[----:B------:R-:W0:Y:S01]  /*0500*/  @!UP0 S2UR UR7, SR_CgaCtaId ;  /* 0x00000000000789c3 */ /* 0x000e220000008800 */
[----:B------:R-:W-:Y:S01]  /*0510*/  ULDC UR4, c[0x0][0x150] ;  /* 0x0000540000047ab9 */ /* 0x000fe20000000800 */
[----:B------:R-:W1:Y:S01]  /*0520*/  F2I.U32.TRUNC.NTZ R11, R11 ;  /* 0x0000000b000b7305 */ /* 0x000e62000020f000 */
[----:B------:R-:W-:Y:S01]  /*0530*/  FMUL R8, R8, UR4 ;  /* 0x0000000408087c20 */ /* 0x000fe20008400000 */
[----:B------:R-:W-:Y:S01]  /*0540*/  SHF.R.S32.HI R3, RZ, 0x1f, R2 ;  /* 0x0000001fff037819 */ /* 0x000fe20000011402 */
[----:B------:R-:W-:Y:S01]  /*0550*/  IMAD R9, R9, 0x4, R0 ;  /* 0x0000000409097824 */ /* 0x000fe200078e0200 */
[----:B------:R-:W-:Y:S01]  /*0560*/  UMOV UR4, 0x20 ;  /* 0x0000002000047882 */ /* 0x000fe20000000000 */
[----:B------:R-:W-:Y:S01]  /*0570*/  @!UP0 UMOV UR6, 0x400 ;  /* 0x0000040000068882 */ /* 0x000fe20000000000 */
[----:B------:R-:W2:Y:S01]  /*0580*/  LDC R7, c[0x0][0x148] ;  /* 0x00005200ff077b82 */ /* 0x000ea20000000800 */
[----:B------:R-:W-:Y:S01]  /*0590*/  LEA.HI R3, R3, R2, RZ, 0x2 ;  /* 0x0000000203037211 */ /* 0x000fe200078f10ff */
[----:B------:R-:W5:Y:S01]  /*05a0*/  F2I.U32.TRUNC.NTZ R8, R8 ;  /* 0x0000000800087305 */ /* 0x000f62000020f000 */
[----:B------:R-:W-:Y:S01]  /*05b0*/  IMAD.SHL.U32 R22, R9, 0x4, RZ ;  /* 0x0000000409167824 */ /* 0x000fe200078e00ff */
[----:B------:R-:W-:-:S04]  /*05c0*/  @!UP0 UIADD3 UR4, -UR4, 0x100000, URZ ;  /* 0x0010000004048890 */ /* 0x000fc8000fffe13f */
[----:B------:R-:W-:Y:S02]  /*05d0*/  @!UP0 USHF.L.U32 UR5, UR4, 0xb, URZ ;  /* 0x0000000b04058899 */ /* 0x000fe4000800063f */
[----:B------:R-:W-:Y:S01]  /*05e0*/  @!UP0 USHF.L.U32 UR4, UR4, 0x1, URZ ;  /* 0x0000000104048899 */ /* 0x000fe2000800063f */
[----:B------:R-:W-:Y:S02]  /*05f0*/  LOP3.LUT R3, R3, 0xfffffffc, RZ, 0xc0, !PT ;  /* 0xfffffffc03037812 */ /* 0x000fe400078ec0ff */
[----:B------:R-:W-:Y:S01]  /*0600*/  LOP3.LUT R22, R9, 0xc, R22, 0x78, !PT ;  /* 0x0000000c09167812 */ /* 0x000fe200078e7816 */
[----:B-1----:R-:W-:Y:S02]  /*0610*/  IMAD.MOV R21, RZ, RZ, -R11 ;  /* 0x000000ffff157224 */ /* 0x002fe400078e0a0b */
[----:B------:R-:W-:Y:S01]  /*0620*/  IMAD.IADD R0, R2, 0x1, -R3 ;  /* 0x0000000102007824 */ /* 0x000fe200078e0a03 */
[----:B0-----:R-:W-:Y:S01]  /*0630*/  @!UP0 ULEA UR6, UR7, UR6, 0x18 ;  /* 0x0000000607068291 */ /* 0x001fe2000f8ec03f */
[----:B-----5:R-:W-:-:S03]  /*0640*/  IMAD.MOV R3, RZ, RZ, -R8 ;  /* 0x000000ffff037224 */ /* 0x020fc600078e0a08 */
[----:B------:R-:W-:Y:S01]  /*0650*/  ISETP.NE.AND P1, PT, R0, 0x3, PT ;  /* 0x000000030000780c */ /* 0x000fe20003f25270 */
[----:B------:R-:W-:Y:S01]  /*0660*/  VOTEU.ALL UP0, P0 ;  /* 0x00000000003f7886 */ /* 0x000fe20000000000 */
[----:B------:R-:W-:Y:S01]  /*0670*/  ISETP.LT.U32.AND P0, PT, R22, 0x2, !P2 ;  /* 0x000000021600780c */ /* 0x000fe20005701070 */
[----:B---3--:R-:W-:Y:S01]  /*0680*/  IMAD R3, R10, R3, UR8 ;  /* 0x000000080a037e24 */ /* 0x008fe2000f8e0203 */
[----:B------:R-:W-:Y:S01]  /*0690*/  ISETP.EQ.OR P1, PT, R0, RZ, !P1 ;  /* 0x000000ff0000720c */ /* 0x000fe20004f22670 */
[----:B--2---:R-:W-:Y:S01]  /*06a0*/  IMAD R9, R7, R21, R4 ;  /* 0x0000001507097224 */ /* 0x004fe200078e0204 */
[C---:B------:R-:W-:Y:S02]  /*06b0*/  ISETP.NE.AND P2, PT, R5.reuse, RZ, PT ;  /* 0x000000ff0500720c */ /* 0x040fe40003f45270 */
[----:B------:R-:W-:Y:S01]  /*06c0*/  ISETP.EQ.AND P1, PT, R5, RZ, P1 ;  /* 0x000000ff0500720c */ /* 0x000fe20000f22270 */
[----:B------:R-:W0:Y:S02]  /*06d0*/  FENCE.VIEW.ASYNC.S ;  /* 0x00000000000073c6 */ /* 0x000e240000000000 */
[----:B0-----:R0:W1:Y:S01]  /*06e0*/  @!UP0 SYNCS.EXCH.64 URZ, [UR6+0x60], UR4 ;  /* 0x00006004063f85b2 */ /* 0x0010620008000100 */
[----:B------:R-:W-:-:S02]  /*06f0*/  ISETP.NE.AND P4, PT, R9, R22, PT ;  /* 0x000000160900720c */ /* 0x000fc40003f85270 */
[----:B------:R-:W-:Y:S02]  /*0700*/  SEL R19, RZ, 0x1, !P1 ;  /* 0x00000001ff137807 */ /* 0x000fe40004800000 */
[----:B------:R-:W-:Y:S02]  /*0710*/  ISETP.EQ.OR P4, PT, R3, RZ, !P4 ;  /* 0x000000ff0300720c */ /* 0x000fe40006782670 */
[----:B------:R-:W-:Y:S02]  /*0720*/  SEL R19, R19, 0x2, P5 ;  /* 0x0000000213137807 */ /* 0x000fe40002800000 */
[----:B------:R-:W-:-:S04]  /*0730*/  PLOP3.LUT P0, PT, P0, P4, PT, 0x80, 0x0 ;  /* 0x000000000000781c */ /* 0x000fc80000709070 */
[----:B------:R-:W-:Y:S01]  /*0740*/  P2R R102, PR, RZ, 0x1 ;  /* 0x00000001ff667803 */ /* 0x000fe20000000000 */
[----:B------:R0:W2:Y:S01]  /*0750*/  @!UP1 SYNCS.EXCH.64 URZ, [UR6+0x68], UR4 ;  /* 0x00006804063f95b2 */ /* 0x0000a20008000100 */
[----:B------:R-:W-:Y:S01]  /*0760*/  NOP ;  /* 0x0000000000007918 */ /* 0x000fe20000000000 */
[----:B------:R-:W-:Y:S06]  /*0770*/  @!P3 BRA `(.L_x_3) ;  /* 0x000000000008b947 */ /* 0x000fec0003800000 */
[----:B-12-4-:R-:W-:Y:S01]  /*0780*/  UCGABAR_ARV ;  /* 0x00000000000079c7 */ /* 0x016fe20008000000 */
[----:B------:R-:W-:Y:S05]  /*0790*/  BRA `(.L_x_4) ;  /* 0x0000000000047947 */ /* 0x000fea0003800000 */
.L_x_3:
[----:B-12-4-:R-:W-:Y:S01]  /*07a0*/  NOP ;  /* 0x0000000000007918 */ /* 0x016fe20000000000 */
.L_x_4:
[----:B------:R-:W1:Y:S01]  /*07b0*/  LDC R2, c[0x0][0x65c] ;  /* 0x00019700ff027b82 */ /* 0x000e620000000800 */
[----:B------:R-:W-:Y:S01]  /*07c0*/  LOP3.LUT R5, R5, 0xffffefff, RZ, 0xc0, !PT ;  /* 0xffffefff05057812 */ /* 0x000fe200078ec0ff */
[----:B------:R-:W-:Y:S02]  /*07d0*/  IMAD.U32 R8, RZ, RZ, UR8 ;  /* 0x00000008ff087e24 */ /* 0x000fe4000f8e00ff */
[----:B------:R-:W-:Y:S01]  /*07e0*/  IMAD.MOV.U32 R9, RZ, RZ, RZ ;  /* 0x000000ffff097224 */ /* 0x000fe200078e00ff */
[----:B-1----:R-:W-:-:S13]  /*07f0*/  ISETP.NE.AND P1, PT, R2, 0x1, PT ;  /* 0x000000010200780c */ /* 0x002fda0003f25270 */
[----:B------:R-:W1:Y:S01]  /*0800*/  @P1 LDC R17, c[0x0][0x10] ;  /* 0x00000400ff111b82 */ /* 0x000e620000000800 */
[----:B------:R-:W-:Y:S01]  /*0810*/  @P1 LOP3.LUT R5, R5, 0x1000, RZ, 0xfc, !PT ;  /* 0x0000100005051812 */ /* 0x000fe200078efcff */
[----:B------:R-:W-:Y:S02]  /*0820*/  @P1 IMAD.MOV.U32 R5, RZ, RZ, RZ ;  /* 0x000000ffff051224 */ /* 0x000fe400078e00ff */
[----:B------:R-:W-:-:S04]  /*0830*/  @P1 IMAD.MOV.U32 R13, RZ, RZ, RZ ;  /* 0x000000ffff0d1224 */ /* 0x000fc800078e00ff */
[----:B------:R-:W2:Y:S01]  /*0840*/  @!P1 LDC R11, c[0x0][0xc] ;  /* 0x00000300ff0b9b82 */ /* 0x000ea20000000800 */
[----:B-1----:R-:W-:-:S04]  /*0850*/  @P1 IMAD.WIDE.U32 R16, R17, UR8, R4 ;  /* 0x0000000811101c25 */ /* 0x002fc8000f8e0004 */
[----:B------:R-:W-:Y:S02]  /*0860*/  @P1 IMAD.IADD R17, R17, 0x1, R13 ;  /* 0x0000000111111824 */ /* 0x000fe400078e020d */
[----:B--2---:R-:W-:-:S04]  /*0870*/  @!P1 IMAD.WIDE.U32 R8, R4, R11, R8 ;  /* 0x0000000b04089225 */ /* 0x004fc800078e0008 */
[----:B------:R-:W-:Y:S02]  /*0880*/  @!P1 IMAD.MOV.U32 R16, RZ, RZ, R8 ;  /* 0x000000ffff109224 */ /* 0x000fe400078e0008 */
[----:B------:R-:W-:Y:S01]  /*0890*/  @!P1 IMAD.MOV.U32 R17, RZ, RZ, R9 ;  /* 0x000000ffff119224 */ /* 0x000fe200078e0009 */
[----:B------:R-:W-:Y:S06]  /*08a0*/  @!P3 BRA `(.L_x_5) ;  /* 0x00000000000cb947 */ /* 0x000fec0003800000 */
[----:B------:R-:W-:Y:S01]  /*08b0*/  UCGABAR_WAIT ;  /* 0x0000000000007dc7 */ /* 0x000fe20008000000 */
[----:B------:R-:W-:Y:S01]  /*08c0*/  CCTL.IVALL ;  /* 0x00000000ff00798f */ /* 0x000fe20002000000 */
[----:B------:R-:W-:Y:S05]  /*08d0*/  BRA `(.L_x_6) ;  /* 0x0000000000047947 */ /* 0x000fea0003800000 */
.L_x_5:
[----:B------:R-:W-:Y:S06]  /*08e0*/  BAR.SYNC.DEFER_BLOCKING 0x0 ;  /* 0x0000000000007b1d */ /* 0x000fec0000010000 */
.L_x_6:
[----:B------:R-:W-:Y:S05]  /*08f0*/  @!P2 BRA `(.L_x_7) ;  /* 0x0000006c0030a947 */ /* 0x000fea0003800000 */
[----:B------:R-:W-:-:S13]  /*0900*/  ISETP.GT.U32.AND P0, PT, R6, 0x1, PT ;  /* 0x000000010600780c */ /* 0x000fda0003f04070 */
[----:B0-----:R-:W-:Y:S05]  /*0910*/  @P0 EXIT ;  /* 0x000000000000094d */ /* 0x001fea0003800000 */
[----:B------:R-:W-:Y:S01]  /*0920*/  ULDC.64 UR4, c[0x0][0x650] ;  /* 0x0001940000047ab9 */ /* 0x000fe20000000a00 */
[----:B------:R-:W-:Y:S01]  /*0930*/  PRMT R0, RZ, 0x7610, R0 ;  /* 0x00007610ff007816 */ /* 0x000fe20000000000 */
[----:B------:R-:W-:Y:S01]  /*0940*/  IMAD.MOV.U32 R98, RZ, RZ, -0x1 ;  /* 0xffffffffff627424 */ /* 0x000fe200078e00ff */
[----:B------:R-:W-:Y:S01]  /*0950*/  ISETP.GE.U32.AND P0, PT, R16, UR4, PT ;  /* 0x0000000410007c0c */ /* 0x000fe2000bf06070 */
[----:B------:R-:W-:Y:S02]  /*0960*/  IMAD.MOV.U32 R90, RZ, RZ, -0x1 ;  /* 0xffffffffff5a7424 */ /* 0x000fe400078e00ff */
[----:B------:R-:W-:Y:S01]  /*0970*/  IMAD.MOV.U32 R23, RZ, RZ, -0x1 ;  /* 0xffffffffff177424 */ /* 0x000fe200078e00ff */
[----:B------:R-:W-:-:S13]  /*0980*/  ISETP.GE.U32.AND.EX P0, PT, R17, UR5, PT, P0 ;  /* 0x0000000511007c0c */ /* 0x000fda000bf06100 */
[----:B------:R-:W-:Y:S05]  /*0990*/  @P0 BRA `(.L_x_8) ;  /* 0x00000004002c0947 */ /* 0x000fea0003800000 */
[----:B------:R-:W0:Y:S01]  /*09a0*/  LDC.64 R24, c[0x0][0x628] ;  /* 0x00018a00ff187b82 */ /* 0x000e220000000a00 */
[----:B------:R-:W-:Y:S02]  /*09b0*/  IMAD.MOV.U32 R8, RZ, RZ, R16 ;  /* 0x000000ffff087224 */ /* 0x000fe400078e0010 */
[----:B------:R-:W-:-:S05]  /*09c0*/  IMAD.MOV.U32 R9, RZ, RZ, R17 ;  /* 0x000000ffff097224 */ /* 0x000fca00078e0011 */
[----:B------:R-:W1:Y:S08]  /*09d0*/  LDC R0, c[0x0][0x630] ;  /* 0x00018c00ff007b82 */ /* 0x000e700000000800 */
[----:B------:R-:W2:Y:S01]  /*09e0*/  LDC.64 R26, c[0x0][0x620] ;  /* 0x00018800ff1a7b82 */ /* 0x000ea20000000a00 */
[----:B0-----:R-:W-:-:S04]  /*09f0*/  ISETP.NE.U32.AND P0, PT, R24, RZ, PT ;  /* 0x000000ff1800720c */ /* 0x001fc80003f05070 */
[----:B------:R-:W-:-:S13]  /*0a00*/  ISETP.NE.AND.EX P0, PT, R25, RZ, PT, P0 ;  /* 0x000000ff1900720c */ /* 0x000fda0003f05300 */
[----:B-12---:R-:W-:Y:S05]  /*0a10*/  @!P0 BRA `(.L_x_9) ;  /* 0x0000000000288947 */ /* 0x006fea0003800000 */
[----:B------:R-:W0:Y:S02]  /*0a20*/  LDC R13, c[0x0][0x634] ;  /* 0x00018d00ff0d7b82 */ /* 0x000e240000000800 */
[----:B0-----:R-:W-:-:S05]  /*0a30*/  IADD3 R13, P0, R16, R13, RZ ;  /* 0x0000000d100d7210 */ /* 0x001fca0007f1e0ff */
[----:B------:R-:W-:-:S04]  /*0a40*/  IMAD.X R15, RZ, RZ, R17, P0 ;  /* 0x000000ffff0f7224 */ /* 0x000fc800000e0611 */
[----:B------:R-:W-:-:S04]  /*0a50*/  IMAD.WIDE.U32 R8, R15, R24, RZ ;  /* 0x000000180f087225 */ /* 0x000fc800078e00ff */
[----:B------:R-:W-:-:S04]  /*0a60*/  IMAD.WIDE.U32 R10, P0, R13, R25, R8 ;  /* 0x000000190d0a7225 */ /* 0x000fc80007800008 */
[----:B------:R-:W-:-:S04]  /*0a70*/  IMAD.WIDE.U32 R8, R13, R24, RZ ;  /* 0x000000180d087225 */ /* 0x000fc800078e00ff */
[----:B------:R-:W-:Y:S01]  /*0a80*/  IMAD.X R13, RZ, RZ, RZ, P0 ;  /* 0x000000ffff0d7224 */ /* 0x000fe200000e06ff */
[----:B------:R-:W-:Y:S01]  /*0a90*/  IADD3 RZ, P0, R9, R10, RZ ;  /* 0x0000000a09ff7210 */ /* 0x000fe20007f1e0ff */
[----:B------:R-:W-:-:S04]  /*0aa0*/  IMAD.MOV.U32 R12, RZ, RZ, R11 ;  /* 0x000000ffff0c7224 */ /* 0x000fc800078e000b */
[----:B------:R-:W-:-:S08]  /*0ab0*/  IMAD.WIDE.U32.X R8, R15, R25, R12, P0 ;  /* 0x000000190f087225 */ /* 0x000fd000000e040c */
.L_x_9:
[----:B------:R-:W0:Y:S01]  /*0ac0*/  LDC.64 R24, c[0x0][0x640] ;  /* 0x00019000ff187b82 */ /* 0x000e220000000a00 */
[-CC-:B------:R-:W-:Y:S01]  /*0ad0*/  SHF.R.U64 R28, R8, R0.reuse, R9.reuse ;  /* 0x00000000081c7219 */ /* 0x180fe20000001209 */
[----:B------:R-:W-:Y:S01]  /*0ae0*/  IMAD R30, R7, R21, R4 ;  /* 0x00000015071e7224 */ /* 0x000fe200078e0204 */
[----:B------:R-:W-:Y:S01]  /*0af0*/  SHF.R.U32.HI R0, RZ, R0, R9 ;  /* 0x00000000ff007219 */ /* 0x000fe20000011609 */
[----:B------:R-:W-:Y:S01]  /*0b00*/  IMAD.MOV.U32 R21, RZ, RZ, 0x1 ;  /* 0x00000001ff157424 */ /* 0x000fe200078e00ff */
[----:B------:R-:W-:-:S03]  /*0b10*/  IADD3 R5, P0, RZ, -R28, RZ ;  /* 0x8000001cff057210 */ /* 0x000fc60007f1e0ff */
[----:B------:R-:W1:Y:S02]  /*0b20*/  LDC R6, c[0x0][0x618] ;  /* 0x00018600ff067b82 */ /* 0x000e640000000800 */
[----:B------:R-:W-:-:S04]  /*0b30*/  IMAD.X R9, RZ, RZ, ~R0, P0 ;  /* 0x000000ffff097224 */ /* 0x000fc800000e0e00 */
[-C--:B------:R-:W-:Y:S02]  /*0b40*/  IMAD R0, R9, R26.reuse, RZ ;  /* 0x0000001a09007224 */ /* 0x080fe400078e02ff */
[----:B------:R-:W2:Y:S01]  /*0b50*/  LDC R11, c[0x0][0x608] ;  /* 0x00018200ff0b7b82 */ /* 0x000ea20000000800 */
[----:B------:R-:W-:-:S04]  /*0b60*/  IMAD.WIDE.U32 R8, R5, R26, R16 ;  /* 0x0000001a05087225 */ /* 0x000fc800078e0010 */
[----:B------:R-:W-:-:S03]  /*0b70*/  IMAD R5, R5, R27, R0 ;  /* 0x0000001b05057224 */ /* 0x000fc600078e0200 */
[----:B------:R-:W3:Y:S01]  /*0b80*/  LDC R12, c[0x0][0x658] ;  /* 0x00019600ff0c7b82 */ /* 0x000ee20000000800 */
[----:B0-----:R-:W-:Y:S01]  /*0b90*/  ISETP.NE.U32.AND P0, PT, R24, RZ, PT ;  /* 0x000000ff1800720c */ /* 0x001fe20003f05070 */
[----:B------:R-:W-:Y:S02]  /*0ba0*/  IMAD.IADD R5, R9, 0x1, R5 ;  /* 0x0000000109057824 */ /* 0x000fe400078e0205 */
[----:B------:R-:W-:Y:S01]  /*0bb0*/  IMAD.MOV.U32 R9, RZ, RZ, -0x1 ;  /* 0xffffffffff097424 */ /* 0x000fe200078e00ff */
[----:B------:R-:W-:-:S03]  /*0bc0*/  ISETP.NE.AND.EX P0, PT, R25, RZ, PT, P0 ;  /* 0x000000ff1900720c */ /* 0x000fc60003f05300 */
[----:B------:R-:W0:Y:S01]  /*0bd0*/  LDC R15, c[0x0][0x600] ;  /* 0x00018000ff0f7b82 */ /* 0x000e220000000800 */
[-CC-:B-1----:R-:W-:Y:S02]  /*0be0*/  SHF.R.U64 R13, R8, R6.reuse, R5.reuse ;  /* 0x00000006080d7219 */ /* 0x182fe40000001205 */
[----:B------:R-:W-:-:S05]  /*0bf0*/  SHF.R.U32.HI R0, RZ, R6, R5 ;  /* 0x00000006ff007219 */ /* 0x000fca0000011605 */
[----:B------:R-:W1:Y:S01]  /*0c00*/  LDC R14, c[0x0][0x648] ;  /* 0x00019200ff0e7b82 */ /* 0x000e620000000800 */
[-CC-:B--2---:R-:W-:Y:S02]  /*0c10*/  SHF.R.U64 R27, R13, R11.reuse, R0.reuse ;  /* 0x0000000b0d1b7219 */ /* 0x184fe40000001200 */
[----:B------:R-:W-:-:S05]  /*0c20*/  SHF.R.U32.HI R5, RZ, R11, R0 ;  /* 0x0000000bff057219 */ /* 0x000fca0000011600 */
[----:B------:R-:W2:Y:S01]  /*0c30*/  LDC R20, c[0x0][0x638] ;  /* 0x00018e00ff147b82 */ /* 0x000ea20000000800 */
[-CC-:B---3--:R-:W-:Y:S02]  /*0c40*/  SHF.R.U64 R26, R27, R12.reuse, R5.reuse ;  /* 0x0000000c1b1a7219 */ /* 0x188fe40000001205 */
[-C--:B------:R-:W-:Y:S02]  /*0c50*/  SHF.L.U32 R0, R9, R12.reuse, RZ ;  /* 0x0000000c09007219 */ /* 0x080fe400000006ff */
[----:B------:R-:W-:Y:S01]  /*0c60*/  SHF.R.U32.HI R5, RZ, R12, R5 ;  /* 0x0000000cff057219 */ /* 0x000fe20000011605 */
[----:B------:R-:W-:Y:S01]  /*0c70*/  IMAD.MOV.U32 R4, RZ, RZ, R26 ;  /* 0x000000ffff047224 */ /* 0x000fe200078e001a */
[----:B------:R-:W-:Y:S01]  /*0c80*/  LOP3.LUT R10, RZ, R0, RZ, 0x33, !PT ;  /* 0x00000000ff0a7212 */ /* 0x000fe200078e33ff */
[----:B------:R-:W3:Y:S01]  /*0c90*/  LDC R23, c[0x0][0x610] ;  /* 0x00018400ff177b82 */ /* 0x000ee20000000800 */
[----:B------:R-:W-:Y:S05]  /*0ca0*/  @!P0 BRA `(.L_x_10) ;  /* 0x0000000000288947 */ /* 0x000fea0003800000 */
[----:B------:R-:W4:Y:S02]  /*0cb0*/  LDC R9, c[0x0][0x64c] ;  /* 0x00019300ff097b82 */ /* 0x000f240000000800 */
[----:B----4-:R-:W-:-:S05]  /*0cc0*/  IADD3 R9, P0, R26, R9, RZ ;  /* 0x000000091a097210 */ /* 0x010fca0007f1e0ff */
        /* <DEDUP_REMOVED lines=8> */
.L_x_10:
[----:B-1----:R-:W-:Y:S01]  /*0d50*/  SHF.R.U64 R4, R4, R14, R5 ;  /* 0x0000000e04047219 */ /* 0x002fe20000001205 */
[----:B0-----:R-:W-:Y:S01]  /*0d60*/  VIADD R6, R15, 0xffffffff ;  /* 0xffffffff0f067836 */ /* 0x001fe20000000000 */
[----:B------:R-:W-:Y:S02]  /*0d70*/  SHF.L.U32 R0, R21, R12, RZ ;  /* 0x0000000c15007219 */ /* 0x000fe400000006ff */
[----:B------:R-:W-:Y:S01]  /*0d80*/  LOP3.LUT R5, R27, R10, RZ, 0xc0, !PT ;  /* 0x0000000a1b057212 */ /* 0x000fe200078ec0ff */
[----:B------:R-:W-:Y:S01]  /*0d90*/  IMAD.MOV R7, RZ, RZ, -R4 ;  /* 0x000000ffff077224 */ /* 0x000fe200078e0a04 */
[----:B------:R-:W-:Y:S02]  /*0da0*/  SEL R3, R3, R30, !P1 ;  /* 0x0000001e03037207 */ /* 0x000fe40004800000 */
[----:B------:R-:W-:Y:S01]  /*0db0*/  LOP3.LUT R6, R13, R6, RZ, 0xc0, !PT ;  /* 0x000000060d067212 */ /* 0x000fe200078ec0ff */
[----:B------:R-:W-:Y:S02]  /*0dc0*/  IMAD R4, R0, R4, R5 ;  /* 0x0000000400047224 */ /* 0x000fe400078e0205 */
[----:B--2---:R-:W-:-:S02]  /*0dd0*/  IMAD R0, R7, R20, R26 ;  /* 0x0000001407007224 */ /* 0x004fc400078e021a */
[----:B---3--:R-:W-:Y:S02]  /*0de0*/  IMAD R3, R4, R23, R3 ;  /* 0x0000001704037224 */ /* 0x008fe400078e0203 */
[----:B------:R-:W-:Y:S02]  /*0df0*/  IMAD R98, R0, R15, R6 ;  /* 0x0000000f00627224 */ /* 0x000fe400078e0206 */
[----:B------:R-:W-:Y:S02]  /*0e00*/  IMAD.MOV.U32 R4, RZ, RZ, 0x1 ;  /* 0x00000001ff047424 */ /* 0x000fe400078e00ff */
[----:B------:R-:W-:Y:S01]  /*0e10*/  IMAD.MOV.U32 R23, RZ, RZ, R28 ;  /* 0x000000ffff177224 */ /* 0x000fe200078e001c */
[----:B------:R-:W-:Y:S02]  /*0e20*/  SEL R90, R98, R3, !P1 ;  /* 0x00000003625a7207 */ /* 0x000fe40004800000 */
[----:B------:R-:W-:Y:S02]  /*0e30*/  PRMT R0, R4, 0x7610, R0 ;  /* 0x0000761004007816 */ /* 0x000fe40000000000 */
[----:B------:R-:W-:-:S07]  /*0e40*/  SEL R98, R3, R98, !P1 ;  /* 0x0000006203627207 */ /* 0x000fce0004800000 */
.L_x_8:
[----:B------:R-:W-:-:S08]  /*0e50*/  NOP ;  /* 0x0000000000007918 */ /* 0x000fd00000000000 */
[----:B------:R-:W0:Y:S02]  /*0e60*/  USETMAXREG.TRY_ALLOC.CTAPOOL UP0, 0xe8 ;  /* 0x000000e8000079c8 */ /* 0x000e240008000600 */
[----:B0-----:R-:W-:-:S13]  /*0e70*/  PLOP3.LUT P0, PT, PT, PT, UP0, 0x80, 0x0 ;  /* 0x000000000000781c */ /* 0x001fda0003f0f008 */
[----:B------:R-:W-:Y:S05]  /*0e80*/  @!P0 BRA `(.L_x_8) ;  /* 0xfffffffc00f08947 */ /* 0x000fea000383ffff */
[----:B------:R-:W-:Y:S01]  /*0e90*/  ULDC.64 UR4, c[0x0][0x598] ;  /* 0x0001660000047ab9 */ /* 0x000fe20000000a00 */
[----:B------:R-:W-:Y:S01]  /*0ea0*/  ULDC.64 UR36, c[0x0][0x208] ;  /* 0x0000820000247ab9 */ /* 0x000fe20000000a00 */
[----:B------:R-:W-:-:S04]  /*0eb0*/  ISETP.NE.U32.AND P0, PT, RZ, UR4, PT ;  /* 0x00000004ff007c0c */ /* 0x000fc8000bf05070 */
[----:B------:R-:W-:-:S13]  /*0ec0*/  ISETP.NE.AND.EX P0, PT, RZ, UR5, PT, P0 ;  /* 0x00000005ff007c0c */ /* 0x000fda000bf05300 */
[----:B------:R-:W-:Y:S05]  /*0ed0*/  @!P0 BRA `(.L_x_11) ;  /* 0x00000000001c8947 */ /* 0x000fea0003800000 */
[----:B------:R-:W0:Y:S02]  /*0ee0*/  LDC.64 R4, c[0x0][0x598] ;  /* 0x00016600ff047b82 */ /* 0x000e240000000a00 */
[----:B0-----:R-:W2:Y:S02]  /*0ef0*/  LDG.E.64 R4, desc[UR36][R4.64] ;  /* 0x0000002404047981 */ /* 0x001ea4000c1e1b00 */
[----:B--2---:R-:W-:-:S04]  /*0f00*/  ISETP.NE.U32.AND P0, PT, R4, RZ, PT ;  /* 0x000000ff0400720c */ /* 0x004fc80003f05070 */
[----:B------:R-:W-:-:S13]  /*0f10*/  ISETP.NE.AND.EX P0, PT, R5, RZ, PT, P0 ;  /* 0x000000ff0500720c */ /* 0x000fda0003f05300 */
[----:B------:R-:W-:Y:S05]  /*0f20*/  @!P0 BRA `(.L_x_11) ;  /* 0x0000000000088947 */ /* 0x000fea0003800000 */
[----:B------:R0:W5:Y:S01]  /*0f30*/  LD.E R88, desc[UR36][R4.64] ;  /* 0x0000002404587980 */ /* 0x000162000c101900 */
[----:B------:R-:W-:Y:S05]  /*0f40*/  BRA `(.L_x_12) ;  /* 0x0000000000247947 */ /* 0x000fea0003800000 */
.L_x_11:
[----:B------:R-:W-:Y:S02]  /*0f50*/  ULDC.64 UR4, c[0x0][0x588] ;  /* 0x0001620000047ab9 */ /* 0x000fe40000000a00 */
[----:B------:R-:W-:-:S04]  /*0f60*/  ISETP.NE.U32.AND P0, PT, RZ, UR4, PT ;  /* 0x00000004ff007c0c */ /* 0x000fc8000bf05070 */
[----:B------:R-:W-:-:S13]  /*0f70*/  ISETP.NE.AND.EX P0, PT, RZ, UR5, PT, P0 ;  /* 0x00000005ff007c0c */ /* 0x000fda000bf05300 */
[----:B------:R-:W-:Y:S05]  /*0f80*/  @!P0 BRA `(.L_x_13) ;  /* 0x00000000000c8947 */ /* 0x000fea0003800000 */
[----:B------:R-:W0:Y:S02]  /*0f90*/  LDC.64 R88, c[0x0][0x588] ;  /* 0x00016200ff587b82 */ /* 0x000e240000000a00 */
[----:B0-----:R1:W5:Y:S01]  /*0fa0*/  LDG.E R88, desc[UR36][R88.64] ;  /* 0x0000002458587981 */ /* 0x001362000c1e1900 */
[----:B------:R-:W-:Y:S05]  /*0fb0*/  BRA `(.L_x_12) ;  /* 0x0000000000087947 */ /* 0x000fea0003800000 */
.L_x_13:
[----:B------:R-:W-:Y:S02]  /*0fc0*/  ULDC UR4, c[0x0][0x580] ;  /* 0x0001600000047ab9 */ /* 0x000fe40000000800 */
[----:B------:R-:W-:-:S07]  /*0fd0*/  IMAD.U32 R88, RZ, RZ, UR4 ;  /* 0x00000004ff587e24 */ /* 0x000fce000f8e00ff */
.L_x_12:
[----:B------:R-:W-:Y:S02]  /*0fe0*/  ULDC.64 UR4, c[0x0][0x5a0] ;  /* 0x0001680000047ab9 */ /* 0x000fe40000000a00 */
[----:B------:R-:W-:-:S04]  /*0ff0*/  ISETP.NE.U32.AND P0, PT, RZ, UR4, PT ;  /* 0x00000004ff007c0c */ /* 0x000fc8000bf05070 */
[----:B------:R-:W-:-:S13]  /*1000*/  ISETP.NE.AND.EX P0, PT, RZ, UR5, PT, P0 ;  /* 0x00000005ff007c0c */ /* 0x000fda000bf05300 */
[----:B------:R-:W-:Y:S05]  /*1010*/  @!P0 BRA `(.L_x_14) ;  /* 0x00000000001c8947 */ /* 0x000fea0003800000 */
[----:B0-----:R-:W0:Y:S02]  /*1020*/  LDC.64 R4, c[0x0][0x5a0] ;  /* 0x00016800ff047b82 */ /* 0x001e240000000a00 */
[----:B0-----:R-:W2:Y:S02]  /*1030*/  LDG.E.64 R4, desc[UR36][R4.64] ;  /* 0x0000002404047981 */ /* 0x001ea4000c1e1b00 */
[----:B--2---:R-:W-:-:S04]  /*1040*/  ISETP.NE.U32.AND P0, PT, R4, RZ, PT ;  /* 0x000000ff0400720c */ /* 0x004fc80003f05070 */
[----:B------:R-:W-:-:S13]  /*1050*/  ISETP.NE.AND.EX P0, PT, R5, RZ, PT, P0 ;  /* 0x000000ff0500720c */ /* 0x000fda0003f05300 */
[----:B------:R-:W-:Y:S05]  /*1060*/  @!P0 BRA `(.L_x_14) ;  /* 0x0000000000088947 */ /* 0x000fea0003800000 */
[----:B-1----:R0:W5:Y:S01]  /*1070*/  LD.E R89, desc[UR36][R4.64] ;  /* 0x0000002404597980 */ /* 0x002162000c101900 */
[----:B------:R-:W-:Y:S05]  /*1080*/  BRA `(.L_x_15) ;  /* 0x0000000000247947 */ /* 0x000fea0003800000 */
.L_x_14:
[----:B------:R-:W-:Y:S02]  /*1090*/  ULDC.64 UR4, c[0x0][0x590] ;  /* 0x0001640000047ab9 */ /* 0x000fe40000000a00 */
[----:B------:R-:W-:-:S04]  /*10a0*/  ISETP.NE.U32.AND P0, PT, RZ, UR4, PT ;  /* 0x00000004ff007c0c */ /* 0x000fc8000bf05070 */
[----:B------:R-:W-:-:S13]  /*10b0*/  ISETP.NE.AND.EX P0, PT, RZ, UR5, PT, P0 ;  /* 0x00000005ff007c0c */ /* 0x000fda000bf05300 */
[----:B------:R-:W-:Y:S05]  /*10c0*/  @!P0 BRA `(.L_x_16) ;  /* 0x00000000000c8947 */ /* 0x000fea0003800000 */
[----:B0-----:R-:W1:Y:S02]  /*10d0*/  LDC.64 R4, c[0x0][0x590] ;  /* 0x00016400ff047b82 */ /* 0x001e640000000a00 */
[----:B-1----:R1:W5:Y:S01]  /*10e0*/  LDG.E R89, desc[UR36][R4.64] ;  /* 0x0000002404597981 */ /* 0x002362000c1e1900 */
[----:B------:R-:W-:Y:S05]  /*10f0*/  BRA `(.L_x_15) ;  /* 0x0000000000087947 */ /* 0x000fea0003800000 */
.L_x_16:
[----:B------:R-:W-:Y:S02]  /*1100*/  ULDC UR4, c[0x0][0x584] ;  /* 0x0001610000047ab9 */ /* 0x000fe40000000800 */
[----:B-1----:R-:W-:-:S07]  /*1110*/  IMAD.U32 R89, RZ, RZ, UR4 ;  /* 0x00000004ff597e24 */ /* 0x002fce000f8e00ff */
.L_x_15:
[----:B------:R-:W-:-:S13]  /*1120*/  LOP3.LUT P0, RZ, R0, 0xff, RZ, 0xc0, !PT ;  /* 0x000000ff00ff7812 */ /* 0x000fda000780c0ff */
[----:B------:R-:W-:Y:S05]  /*1130*/  @!P0 EXIT ;  /* 0x000000000000894d */ /* 0x000fea0003800000 */
[----:B------:R-:W-:Y:S01]  /*1140*/  ULDC UR4, c[0x0][0x28c] ;  /* 0x0000a30000047ab9 */ /* 0x000fe20000000800 */
[----:B------:R-:W-:Y:S01]  /*1150*/  LOP3.LUT R103, R19, 0x1, RZ, 0xfc, !PT ;  /* 0x0000000113677812 */ /* 0x000fe200078efcff */
[----:B------:R-:W-:Y:S01]  /*1160*/  UIADD3 UR4, UR4, 0x3f, URZ ;  /* 0x0000003f04047890 */ /* 0x000fe2000fffe03f */
[----:B------:R-:W-:Y:S01]  /*1170*/  UMOV UR38, URZ ;  /* 0x0000003f00267c82 */ /* 0x000fe20008000000 */
[----:B------:R-:W-:Y:S02]  /*1180*/  UMOV UR39, URZ ;  /* 0x0000003f00277c82 */ /* 0x000fe40008000000 */
[----:B------:R-:W-:-:S04]  /*1190*/  USHF.R.S32.HI UR5, URZ, 0x1f, UR4 ;  /* 0x0000001f3f057899 */ /* 0x000fc80008011404 */
[----:B------:R-:W-:-:S04]  /*11a0*/  ULEA.HI UR5, UR5, UR4, URZ, 0x6 ;  /* 0x0000000405057291 */ /* 0x000fc8000f8f303f */
[----:B------:R-:W-:-:S12]  /*11b0*/  USHF.R.S32.HI UR40, URZ, 0x6, UR5 ;  /* 0x000000063f287899 */ /* 0x000fd80008011405 */
.L_x_162:
[----:B------:R-:W-:Y:S01]  /*11c0*/  LOP3.LUT R0, R18, 0x80, RZ, 0xc0, !PT ;  /* 0x0000008012007812 */ /* 0x000fe200078ec0ff */
[----:B------:R-:W2:Y:S01]  /*11d0*/  S2UR UR7, SR_CgaCtaId ;  /* 0x00000000000779c3 */ /* 0x000ea20000008800 */
[----:B------:R-:W-:Y:S02]  /*11e0*/  UMOV UR6, 0x400 ;  /* 0x0000040000067882 */ /* 0x000fe40000000000 */
[----:B------:R-:W-:-:S06]  /*11f0*/  SHF.R.U32.HI R0, RZ, 0x7, R0 ;  /* 0x00000007ff007819 */ /* 0x000fcc0000011600 */
[----:B---3--:R-:W3:Y:S01]  /*1200*/  SHFL.IDX PT, R0, R0, RZ, 0x1f ;  /* 0x00001fff00007589 */ /* 0x008ee200000e0000 */
[----:B--2---:R-:W-:Y:S01]  /*1210*/  ULEA UR6, UR7, UR6, 0x18 ;  /* 0x0000000607067291 */ /* 0x004fe2000f8ec03f */
[----:B---3--:R-:W-:-:S13]  /*1220*/  R2UR UR4, R0 ;  /* 0x00000000000472ca */ /* 0x008fda00000e0000 */
[----:B------:R-:W-:-:S04]  /*1230*/  ULEA.HI UR5, UR4, UR4, URZ, 0x1 ;  /* 0x0000000404057291 */ /* 0x000fc8000f8f083f */
[----:B------:R-:W-:-:S04]  /*1240*/  ULOP3.LUT UR5, UR5, 0x7fffe, URZ, 0xc0, !UPT ;  /* 0x0007fffe05057892 */ /* 0x000fc8000f8ec03f */
[----:B------:R-:W-:-:S03]  /*1250*/  UIADD3 UR5, UR4, -UR5, URZ ;  /* 0x8000000504057290 */ /* 0x000fc6000fffe03f */
[----:B------:R-:W-:Y:S01]  /*1260*/  ULDC UR4, c[0x0][0x28c] ;  /* 0x0000a30000047ab9 */ /* 0x000fe20000000800 */
[----:B------:R-:W-:Y:S01]  /*1270*/  ULEA UR5, UR5, UR6, 0xd ;  /* 0x0000000605057291 */ /* 0x000fe2000f8e683f */
[----:B------:R-:W-:-:S03]  /*1280*/  ISETP.LT.AND P0, PT, RZ, UR4, PT ;  /* 0x00000004ff007c0c */ /* 0x000fc6000bf01270 */
[----:B------:R-:W-:-:S04]  /*1290*/  UIADD3 UR5, UR5, 0x100, URZ ;  /* 0x0000010005057890 */ /* 0x000fc8000fffe03f */
[----:B------:R-:W-:-:S04]  /*12a0*/  USHF.R.U32.HI UR5, URZ, 0x4, UR5 ;  /* 0x000000043f057899 */ /* 0x000fc80008011605 */
[----:B------:R-:W-:Y:S02]  /*12b0*/  ULOP3.LUT UR41, UR5, 0x3fff, URZ, 0xc0, !UPT ;  /* 0x00003fff05297892 */ /* 0x000fe4000f8ec03f */
[----:B01--45:R-:W-:Y:S10]  /*12c0*/  @P0 BRA `(.L_x_17) ;  /* 0x0000000000400947 */ /* 0x033ff40003800000 */
[----:B------:R-:W-:Y:S01]  /*12d0*/  MOV R0, 0x0 ;  /* 0x0000000000007802 */ /* 0x000fe20000000f00 */
[----:B------:R-:W-:Y:S01]  /*12e0*/  ULDC.64 UR4, c[0x4][0x68] ;  /* 0x01001a0000047ab9 */ /* 0x000fe20000000a00 */
[----:B------:R-:W-:Y:S01]  /*12f0*/  ULDC.64 UR6, c[0x4][0x8] ;  /* 0x0100020000067ab9 */ /* 0x000fe20000000a00 */
[----:B01----:R-:W-:Y:S01]  /*1300*/  IMAD.U32 R4, RZ, RZ, UR4 ;  /* 0x00000004ff047e24 */ /* 0x003fe2000f8e00ff */
[----:B------:R0:W1:Y:S01]  /*1310*/  LDC.64 R14, c[0x4][R0] ;  /* 0x01000000000e7b82 */ /* 0x0000620000000a00 */
[----:B------:R-:W-:Y:S01]  /*1320*/  IMAD.U32 R5, RZ, RZ, UR5 ;  /* 0x00000005ff057e24 */ /* 0x000fe2000f8e00ff */
[----:B------:R-:W-:Y:S01]  /*1330*/  ULDC.64 UR4, c[0x4][0x70] ;  /* 0x01001c0000047ab9 */ /* 0x000fe20000000a00 */
[----:B------:R-:W-:Y:S02]  /*1340*/  IMAD.U32 R10, RZ, RZ, UR6 ;  /* 0x00000006ff0a7e24 */ /* 0x000fe4000f8e00ff */
[----:B------:R-:W-:Y:S02]  /*1350*/  IMAD.U32 R6, RZ, RZ, UR4 ;  /* 0x00000004ff067e24 */ /* 0x000fe4000f8e00ff */
[----:B------:R-:W-:-:S02]  /*1360*/  IMAD.U32 R7, RZ, RZ, UR5 ;  /* 0x00000005ff077e24 */ /* 0x000fc4000f8e00ff */
[----:B------:R-:W-:Y:S02]  /*1370*/  IMAD.U32 R11, RZ, RZ, UR7 ;  /* 0x00000007ff0b7e24 */ /* 0x000fe4000f8e00ff */
[----:B------:R-:W-:Y:S02]  /*1380*/  IMAD.MOV.U32 R8, RZ, RZ, 0x1e1 ;  /* 0x000001e1ff087424 */ /* 0x000fe400078e00ff */
[----:B------:R-:W-:Y:S02]  /*1390*/  IMAD.MOV.U32 R12, RZ, RZ, 0x1 ;  /* 0x00000001ff0c7424 */ /* 0x000fe400078e00ff */
[----:B0-----:R-:W-:-:S07]  /*13a0*/  IMAD.MOV.U32 R13, RZ, RZ, RZ ;  /* 0x000000ffff0d7224 */ /* 0x001fce00078e00ff */
[----:B------:R-:W-:-:S07]  /*13b0*/  LEPC R20, `(.L_x_17) ;  /* 0x000000001014794e */ /* 0x000fce0000000000 */
[----:B-1---5:R-:W-:Y:S05]  /*13c0*/  CALL.ABS.NOINC R14 ;  /* 0x000000000e007343 */ /* 0x022fea0003c00000 */
.L_x_17:
[----:B------:R-:W-:-:S13]  /*13d0*/  ISETP.NE.AND P0, PT, R103, 0x3, PT ;  /* 0x000000036700780c */ /* 0x000fda0003f05270 */
[----:B------:R-:W-:Y:S05]  /*13e0*/  @!P0 BRA `(.L_x_18) ;  /* 0x0000000000048947 */ /* 0x000fea0003800000 */
[----:B------:R-:W-:Y:S01]  /*13f0*/  BPT.TRAP 0x1 ;  /* 0x000000040000795c */ /* 0x000fe20000300000 */
.L_x_18:
[----:B------:R-:W2:Y:S01]  /*1400*/  S2UR UR5, SR_CgaCtaId ;  /* 0x00000000000579c3 */ /* 0x000ea20000008800 */
[----:B------:R-:W-:Y:S01]  /*1410*/  UMOV UR4, 0x400 ;  /* 0x0000040000047882 */ /* 0x000fe20000000000 */
[----:B------:R-:W-:Y:S02]  /*1420*/  IMAD.U32 R0, RZ, RZ, UR38 ;  /* 0x00000026ff007e24 */ /* 0x000fe4000f8e00ff */
[----:B------:R-:W-:-:S03]  /*1430*/  IMAD.U32 R3, RZ, RZ, UR39 ;  /* 0x00000027ff037e24 */ /* 0x000fc6000f8e00ff */
[----:B------:R-:W-:Y:S01]  /*1440*/  SHF.L.U32 R0, R0, 0x1f, RZ ;  /* 0x0000001f00007819 */ /* 0x000fe200000006ff */
[----:B--2---:R-:W-:-:S06]  /*1450*/  ULEA UR4, UR5, UR4, 0x18 ;  /* 0x0000000405047291 */ /* 0x004fcc000f8ec03f */
[----:B------:R-:W-:-:S04]  /*1460*/  IMAD.U32 R6, RZ, RZ, UR4 ;  /* 0x00000004ff067e24 */ /* 0x000fc8000f8e00ff */
[----:B------:R-:W-:-:S04]  /*1470*/  IMAD R3, R3, 0x8, R6 ;  /* 0x0000000803037824 */ /* 0x000fc800078e0206 */
[----:B------:R2:W3:Y:S01]  /*1480*/  SYNCS.PHASECHK.TRANS64.TRYWAIT P1, [R3+URZ], R0 ;  /* 0x00000000030075a7 */ /* 0x0004e2000802017f */
[----:B------:R-:W-:Y:S05]  /*1490*/  @!P0 BRA `(.L_x_19) ;  /* 0x0000000000048947 */ /* 0x000fea0003800000 */
[----:B------:R-:W-:Y:S01]  /*14a0*/  BPT.TRAP 0x1 ;  /* 0x000000040000795c */ /* 0x000fe20000300000 */
.L_x_19:
[----:B---3--:R-:W-:Y:S05]  /*14b0*/  @P1 BRA `(.L_x_20) ;  /* 0x0000000000081947 */ /* 0x008fea0003800000 */
[----:B------:R-:W3:Y:S02]  /*14c0*/  SYNCS.PHASECHK.TRANS64.TRYWAIT P1, [R3+URZ], R0 ;  /* 0x00000000030075a7 */ /* 0x000ee4000802017f */
[----:B---3--:R-:W-:Y:S05]  /*14d0*/  @!P1 BRA `(.L_x_21) ;  /* 0x0000007400c49947 */ /* 0x008fea0003800000 */
.L_x_20:
[----:B------:R-:W-:-:S04]  /*14e0*/  UISETP.LT.AND UP0, UPT, UR40, 0x1, UPT ;  /* 0x000000012800788c */ /* 0x000fc8000bf01270 */
[----:B------:R-:W-:-:S06]  /*14f0*/  USEL UR4, UR40, 0x1, UP0 ;  /* 0x0000000128047887 */ /* 0x000fcc0008000000 */
[----:B--23--:R-:W-:Y:S01]  /*1500*/  IMAD.U32 R0, RZ, RZ, UR4 ;  /* 0x00000004ff007e24 */ /* 0x00cfe2000f8e00ff */
[----:B------:R-:W-:Y:S05]  /*1510*/  WARPSYNC.ALL ;  /* 0x0000000000007948 */ /* 0x000fea0003800000 */
[----:B------:R-:W-:-:S04]  /*1520*/  IADD3 R0, -R0, UR40, RZ ;  /* 0x0000002800007c10 */ /* 0x000fc8000fffe1ff */
[----:B------:R-:W-:Y:S02]  /*1530*/  ISETP.GE.AND P1, PT, R0, 0x1, PT ;  /* 0x000000010000780c */ /* 0x000fe40003f26270 */
[----:B------:R-:W-:Y:S01]  /*1540*/  R2UR UR4, R6 ;  /* 0x00000000060472ca */ /* 0x000fe200000e0000 */
[----:B------:R-:W-:Y:S01]  /*1550*/  WARPGROUP.ARRIVE ;  /* 0x00000000000079c5 */ /* 0x000fe20000000000 */
[----:B------:R-:W-:Y:S01]  /*1560*/  UMOV UR9, 0x40000040 ;  /* 0x4000004000097882 */ /* 0x000fe20000000000 */
[----:B------:R-:W-:-:S10]  /*1570*/  UMOV UR11, 0x40000040 ;  /* 0x40000040000b7882 */ /* 0x000fd40000000000 */
[----:B------:R-:W-:-:S04]  /*1580*/  UIADD3 UR4, UR4, 0x28100, URZ ;  /* 0x0002810004047890 */ /* 0x000fc8000fffe03f */
[----:B------:R-:W-:-:S04]  /*1590*/  USHF.R.U32.HI UR4, URZ, 0x4, UR4 ;  /* 0x000000043f047899 */ /* 0x000fc80008011604 */
[----:B------:R-:W-:Y:S02]  /*15a0*/  ULOP3.LUT UR5, UR4, 0x3fff, URZ, 0xc0, !UPT ;  /* 0x00003fff04057892 */ /* 0x000fe4000f8ec03f */
[----:B------:R-:W-:Y:S02]  /*15b0*/  ULOP3.LUT UR4, UR41, 0x10000, URZ, 0xfc, !UPT ;  /* 0x0001000029047892 */ /* 0x000fe4000f8efc3f */
[----:B------:R-:W-:Y:S02]  /*15c0*/  ULOP3.LUT UR5, UR5, 0x10000, URZ, 0xfc, !UPT ;  /* 0x0001000005057892 */ /* 0x000fe4000f8efc3f */
[----:B------:R-:W-:Y:S02]  /*15d0*/  ULEA UR7, UR39, UR4, 0xb ;  /* 0x0000000427077291 */ /* 0x000fe4000f8e583f */
[----:B------:R-:W-:Y:S02]  /*15e0*/  ULEA UR6, UR39, UR5, 0x9 ;  /* 0x0000000527067291 */ /* 0x000fe4000f8e483f */
[----:B------:R-:W-:-:S03]  /*15f0*/  UIADD3 UR12, UR7, 0x400, URZ ;  /* 0x00000400070c7890 */ /* 0x000fc6000fffe03f */
[----:B------:R-:W-:Y:S02]  /*1600*/  UMOV UR8, UR7 ;  /* 0x0000000700087c82 */ /* 0x000fe40008000000 */
[----:B------:R-:W-:Y:S02]  /*1610*/  UMOV UR10, UR6 ;  /* 0x00000006000a7c82 */ /* 0x000fe40008000000 */
[----:B------:R-:W-:Y:S01]  /*1620*/  HGMMA.64x64x16.F32 R56, gdesc[UR8], RZ, !UPT, gsb0 ;  /* 0x00e00000083879f0 */ /* 0x000fe2000c0008ff */
[----:B------:R-:W-:Y:S01]  /*1630*/  UMOV UR8, UR12 ;  /* 0x0000000c00087c82 */ /* 0x000fe20008000000 */
[----:B------:R-:W-:Y:S01]  /*1640*/  UMOV UR9, 0x40000040 ;  /* 0x4000004000097882 */ /* 0x000fe20000000000 */
[----:B------:R-:W-:Y:S01]  /*1650*/  UIADD3 UR12, UR7, 0x402, URZ ;  /* 0x00000402070c7890 */ /* 0x000fe2000fffe03f */
[----:B------:R-:W-:Y:S02]  /*1660*/  WARPGROUP.DEPBAR.LE gsb0, 0x0 ;  /* 0x00008000000079c5 */ /* 0x000fe40000010000 */
[----:B------:R-:W-:-:S06]  /*1670*/  WARPGROUP.ARRIVE ;  /* 0x00000000000079c5 */ /* 0x000fcc0000000000 */
[----:B------:R-:W-:Y:S01]  /*1680*/  HGMMA.64x64x16.F32 R24, gdesc[UR8], RZ, !UPT, gsb0 ;  /* 0x00e00000081879f0 */ /* 0x000fe2000c0008ff */
[----:B------:R-:W-:Y:S02]  /*1690*/  UIADD3 UR8, UR7, 0x2, URZ ;  /* 0x0000000207087890 */ /* 0x000fe4000fffe03f */
[----:B------:R-:W-:Y:S01]  /*16a0*/  UIADD3 UR10, UR6, 0x2, URZ ;  /* 0x00000002060a7890 */ /* 0x000fe2000fffe03f */
[----:B------:R-:W-:Y:S01]  /*16b0*/  UMOV UR9, 0x40000040 ;  /* 0x4000004000097882 */ /* 0x000fe20000000000 */
[----:B------:R-:W-:Y:S01]  /*16c0*/  UMOV UR11, 0x40000040 ;  /* 0x40000040000b7882 */ /* 0x000fe20000000000 */
[----:B------:R-:W-:Y:S02]  /*16d0*/  WARPGROUP.DEPBAR.LE gsb0, 0x0 ;  /* 0x00008000000079c5 */ /* 0x000fe40000010000 */
[----:B------:R-:W-:-:S06]  /*16e0*/  WARPGROUP.ARRIVE ;  /* 0x00000000000079c5 */ /* 0x000fcc0000000000 */
[----:B------:R-:W-:Y:S01]  /*16f0*/  HGMMA.64x64x16.F32 R56, gdesc[UR8], R56, gsb0 ;  /* 0x00e00000083879f0 */ /* 0x000fe20008000838 */
[----:B------:R-:W-:Y:S01]  /*1700*/  UMOV UR8, UR12 ;  /* 0x0000000c00087c82 */ /* 0x000fe20008000000 */
[----:B------:R-:W-:Y:S01]  /*1710*/  UMOV UR9, 0x40000040 ;  /* 0x4000004000097882 */ /* 0x000fe20000000000 */
[----:B------:R-:W-:Y:S01]  /*1720*/  UIADD3 UR12, UR7, 0x404, URZ ;  /* 0x00000404070c7890 */ /* 0x000fe2000fffe03f */
[----:B------:R-:W-:Y:S02]  /*1730*/  WARPGROUP.DEPBAR.LE gsb0, 0x0 ;  /* 0x00008000000079c5 */ /* 0x000fe40000010000 */
[----:B------:R-:W-:-:S06]  /*1740*/  WARPGROUP.ARRIVE ;  /* 0x00000000000079c5 */ /* 0x000fcc0000000000 */
[----:B------:R-:W-:Y:S01]  /*1750*/  HGMMA.64x64x16.F32 R24, gdesc[UR8], R24, gsb0 ;  /* 0x00e00000081879f0 */ /* 0x000fe20008000818 */
        /* <DEDUP_REMOVED lines=9> */
[----:B------:R-:W-:Y:S02]  /*17f0*/  WARPGROUP.DEPBAR.LE gsb0, 0x0 ;  /* 0x00008000000079c5 */ /* 0x000fe40000010000 */
[----:B------:R-:W-:-:S06]  /*1800*/  WARPGROUP.ARRIVE ;  /* 0x00000000000079c5 */ /* 0x000fcc0000000000 */
[----:B------:R-:W-:Y:S01]  /*1810*/  HGMMA.64x64x16.F32 R24, gdesc[UR8], R24, gsb0 ;  /* 0x00e00000081879f0 */ /* 0x000fe20008000818 */
[----:B------:R-:W-:Y:S02]  /*1820*/  UIADD3 UR8, UR7, 0x6, URZ ;  /* 0x0000000607087890 */ /* 0x000fe4000fffe03f */
[----:B------:R-:W-:Y:S01]  /*1830*/  UIADD3 UR10, UR6, 0x6, URZ ;  /* 0x00000006060a7890 */ /* 0x000fe2000fffe03f */
[----:B------:R-:W-:Y:S01]  /*1840*/  UMOV UR9, 0x40000040 ;  /* 0x4000004000097882 */ /* 0x000fe20000000000 */
[----:B------:R-:W-:Y:S01]  /*1850*/  UMOV UR11, 0x40000040 ;  /* 0x40000040000b7882 */ /* 0x000fe20000000000 */
[----:B------:R-:W-:Y:S01]  /*1860*/  UIADD3 UR7, UR7, 0x406, URZ ;  /* 0x0000040607077890 */ /* 0x000fe2000fffe03f */
[----:B------:R-:W-:Y:S02]  /*1870*/  WARPGROUP.DEPBAR.LE gsb0, 0x0 ;  /* 0x00008000000079c5 */ /* 0x000fe40000010000 */
[----:B------:R-:W-:-:S06]  /*1880*/  WARPGROUP.ARRIVE ;  /* 0x00000000000079c5 */ /* 0x000fcc0000000000 */
[----:B------:R-:W-:Y:S01]  /*1890*/  HGMMA.64x64x16.F32 R56, gdesc[UR8], R56, gsb0 ;  /* 0x00e00000083879f0 */ /* 0x000fe20008000838 */
[----:B------:R-:W-:Y:S01]  /*18a0*/  UMOV UR8, UR7 ;  /* 0x0000000700087c82 */ /* 0x000fe20008000000 */
[----:B------:R-:W-:Y:S01]  /*18b0*/  UMOV UR9, 0x40000040 ;  /* 0x4000004000097882 */ /* 0x000fe20000000000 */
[----:B------:R-:W-:Y:S02]  /*18c0*/  WARPGROUP.DEPBAR.LE gsb0, 0x0 ;  /* 0x00008000000079c5 */ /* 0x000fe40000010000 */
[----:B------:R-:W-:-:S06]  /*18d0*/  WARPGROUP.ARRIVE ;  /* 0x00000000000079c5 */ /* 0x000fcc0000000000 */
[----:B------:R-:W-:Y:S03]  /*18e0*/  HGMMA.64x64x16.F32 R24, gdesc[UR8], R24, gsb0 ;  /* 0x00e00000081879f0 */ /* 0x000fe60008000818 */
[----:B------:R-:W-:Y:S02]  /*18f0*/  WARPGROUP.DEPBAR.LE gsb0, 0x0 ;  /* 0x00008000000079c5 */ /* 0x000fe40000010000 */
[----:B------:R-:W-:Y:S05]  /*1900*/  @!P1 BRA `(.L_x_22) ;  /* 0x0000000400849947 */ /* 0x000fea0003800000 */
[----:B------:R-:W-:Y:S02]  /*1910*/  UIADD3 UR6, UR39, 0x1, URZ ;  /* 0x0000000127067890 */ /* 0x000fe4000fffe03f */
[----:B------:R-:W-:Y:S02]  /*1920*/  IMAD.U32 R3, RZ, RZ, UR39 ;  /* 0x00000027ff037e24 */ /* 0x000fe4000f8e00ff */
[----:B------:R-:W-:-:S04]  /*1930*/  UISETP.NE.AND UP0, UPT, UR6, 0x5, UPT ;  /* 0x000000050600788c */ /* 0x000fc8000bf05270 */
[----:B------:R-:W-:Y:S02]  /*1940*/  USEL UR7, URZ, 0x1, UP0 ;  /* 0x000000013f077887 */ /* 0x000fe40008000000 */
[----:B------:R-:W-:Y:S02]  /*1950*/  USEL UR6, UR6, URZ, UP0 ;  /* 0x0000003f06067287 */ /* 0x000fe40008000000 */
[----:B------:R-:W-:-:S06]  /*1960*/  ULOP3.LUT UR7, UR38, UR7, URZ, 0x3c, !UPT ;  /* 0x0000000726077292 */ /* 0x000fcc000f8e3c3f */
[----:B------:R-:W-:-:S07]  /*1970*/  IMAD.U32 R7, RZ, RZ, UR7 ;  /* 0x00000007ff077e24 */ /* 0x000fce000f8e00ff */
.L_x_29:
[----:B------:R-:W-:Y:S05]  /*1980*/  @!P0 BRA `(.L_x_23) ;  /* 0x0000000000048947 */ /* 0x000fea0003800000 */
[----:B------:R-:W-:Y:S01]  /*1990*/  BPT.TRAP 0x1 ;  /* 0x000000040000795c */ /* 0x000fe20000300000 */
.L_x_23:
[----:B------:R-:W2:Y:S01]  /*19a0*/  S2UR UR8, SR_CgaCtaId ;  /* 0x00000000000879c3 */ /* 0x000ea20000008800 */
[----:B------:R-:W-:Y:S01]  /*19b0*/  UMOV UR7, 0x400 ;  /* 0x0000040000077882 */ /* 0x000fe20000000000 */
[----:B01----:R-:W-:Y:S01]  /*19c0*/  IMAD.U32 R5, RZ, RZ, UR6 ;  /* 0x00000006ff057e24 */ /* 0x003fe2000f8e00ff */
[----:B------:R-:W-:Y:S01]  /*19d0*/  SHF.L.U32 R4, R7, 0x1f, RZ ;  /* 0x0000001f07047819 */ /* 0x000fe200000006ff */
[----:B--2---:R-:W-:-:S06]  /*19e0*/  ULEA UR7, UR8, UR7, 0x18 ;  /* 0x0000000708077291 */ /* 0x004fcc000f8ec03f */
[----:B------:R-:W-:-:S04]  /*19f0*/  IMAD.U32 R6, RZ, RZ, UR7 ;  /* 0x00000007ff067e24 */ /* 0x000fc8000f8e00ff */
[----:B------:R-:W-:-:S04]  /*1a00*/  IMAD R5, R5, 0x8, R6 ;  /* 0x0000000805057824 */ /* 0x000fc800078e0206 */
[----:B------:R0:W1:Y:S01]  /*1a10*/  SYNCS.PHASECHK.TRANS64.TRYWAIT P1, [R5+URZ], R4 ;  /* 0x00000004050075a7 */ /* 0x000062000802017f */
[----:B------:R-:W-:Y:S05]  /*1a20*/  @!P0 BRA `(.L_x_24) ;  /* 0x0000000000048947 */ /* 0x000fea0003800000 */
[----:B------:R-:W-:Y:S01]  /*1a30*/  BPT.TRAP 0x1 ;  /* 0x000000040000795c */ /* 0x000fe20000300000 */
.L_x_24:
[----:B-1----:R-:W-:Y:S05]  /*1a40*/  @P1 BRA `(.L_x_25) ;  /* 0x0000000000081947 */ /* 0x002fea0003800000 */
[----:B------:R-:W1:Y:S02]  /*1a50*/  SYNCS.PHASECHK.TRANS64.TRYWAIT P1, [R5+URZ], R4 ;  /* 0x00000004050075a7 */ /* 0x000e64000802017f */
[----:B-1----:R-:W-:Y:S05]  /*1a60*/  @!P1 BRA `(.L_x_26) ;  /* 0x0000007000749947 */ /* 0x002fea0003800000 */
.L_x_25:
[----:B------:R-:W-:Y:S01]  /*1a70*/  ULEA UR7, UR6, UR5, 0x9 ;  /* 0x0000000506077291 */ /* 0x000fe2000f8e483f */
[----:B------:R-:W-:Y:S01]  /*1a80*/  WARPGROUP.ARRIVE ;  /* 0x00000000000079c5 */ /* 0x000fe20000000000 */
[----:B------:R-:W-:Y:S01]  /*1a90*/  ULEA UR12, UR6, UR4, 0xb ;  /* 0x00000004060c7291 */ /* 0x000fe2000f8e583f */
[----:B------:R-:W-:Y:S01]  /*1aa0*/  UMOV UR11, 0x40000040 ;  /* 0x40000040000b7882 */ /* 0x000fe20000000000 */
[----:B------:R-:W-:Y:S02]  /*1ab0*/  UMOV UR9, 0x40000040 ;  /* 0x4000004000097882 */ /* 0x000fe40000000000 */
[----:B------:R-:W-:Y:S01]  /*1ac0*/  UIADD3 UR13, UR12, 0x400, URZ ;  /* 0x000004000c0d7890 */ /* 0x000fe2000fffe03f */
[----:B------:R-:W-:Y:S02]  /*1ad0*/  UMOV UR10, UR7 ;  /* 0x00000007000a7c82 */ /* 0x000fe40008000000 */
[----:B------:R-:W-:Y:S02]  /*1ae0*/  UMOV UR8, UR12 ;  /* 0x0000000c00087c82 */ /* 0x000fe40008000000 */
[----:B------:R-:W-:Y:S01]  /*1af0*/  HGMMA.64x64x16.F32 R56, gdesc[UR8], R56, gsb0 ;  /* 0x00e00000083879f0 */ /* 0x000fe20008000838 */
[----:B------:R-:W-:Y:S01]  /*1b00*/  UMOV UR9, 0x40000040 ;  /* 0x4000004000097882 */ /* 0x000fe20000000000 */
[----:B------:R-:W-:Y:S01]  /*1b10*/  UMOV UR8, UR13 ;  /* 0x0000000d00087c82 */ /* 0x000fe20008000000 */
[----:B------:R-:W-:Y:S01]  /*1b20*/  UIADD3 UR13, UR12, 0x402, URZ ;  /* 0x000004020c0d7890 */ /* 0x000fe2000fffe03f */
[----:B------:R-:W-:-:S02]  /*1b30*/  WARPGROUP.DEPBAR.LE gsb0, 0x0 ;  /* 0x00008000000079c5 */ /* 0x000fc40000010000 */
        /* <DEDUP_REMOVED lines=42> */
[----:B------:R-:W-:Y:S01]  /*1de0*/  BPT.TRAP 0x1 ;  /* 0x000000040000795c */ /* 0x000fe20000300000 */
.L_x_27:
[----:B------:R-:W-:-:S13]  /*1df0*/  ISETP.NE.AND P1, PT, R102, RZ, PT ;  /* 0x000000ff6600720c */ /* 0x000fda0003f25270 */
[----:B01----:R-:W-:-:S04]  /*1e00*/  @P1 IMAD R4, R3, 0x8, R6 ;  /* 0x0000000803041824 */ /* 0x003fc800078e0206 */
[----:B------:R-:W-:-:S05]  /*1e10*/  @P1 VIADD R5, R4, 0x28 ;  /* 0x0000002804051836 */ /* 0x000fca0000000000 */
[----:B------:R-:W-:-:S04]  /*1e20*/  @P1 PRMT R5, R22, 0x654, R5 ;  /* 0x0000065416051816 */ /* 0x000fc80000000005 */
[----:B------:R0:W-:Y:S01]  /*1e30*/  @P1 SYNCS.ARRIVE.TRANS64.RED.A1T0 RZ, [R5+URZ], RZ ;  /* 0x000000ff05ff19a7 */ /* 0x0001e2000810043f */
[----:B------:R-:W-:-:S13]  /*1e40*/  ISETP.GT.U32.AND P1, PT, R19, 0x1, PT ;  /* 0x000000011300780c */ /* 0x000fda0003f24070 */
[----:B0-----:R-:W-:Y:S05]  /*1e50*/  @P1 BRA `(.L_x_28) ;  /* 0x0000000000041947 */ /* 0x001fea0003800000 */
[----:B------:R-:W-:Y:S01]  /*1e60*/  BPT.TRAP 0x1 ;  /* 0x000000040000795c */ /* 0x000fe20000300000 */
.L_x_28:
[----:B------:R-:W-:Y:S01]  /*1e70*/  UIADD3 UR6, UR6, 0x1, URZ ;  /* 0x0000000106067890 */ /* 0x000fe2000fffe03f */
[C---:B------:R-:W-:Y:S01]  /*1e80*/  ISETP.GT.AND P2, PT, R0.reuse, 0x1, PT ;  /* 0x000000010000780c */ /* 0x040fe20003f44270 */
[----:B------:R-:W-:Y:S02]  /*1e90*/  VIADD R3, R3, 0x1 ;  /* 0x0000000103037836 */ /* 0x000fe40000000000 */
[----:B------:R-:W-:Y:S01]  /*1ea0*/  UISETP.NE.AND UP0, UPT, UR6, 0x5, UPT ;  /* 0x000000050600788c */ /* 0x000fe2000bf05270 */
[----:B------:R-:W-:Y:S02]  /*1eb0*/  VIADD R0, R0, 0xffffffff ;  /* 0xffffffff00007836 */ /* 0x000fe40000000000 */
[C---:B------:R-:W-:Y:S01]  /*1ec0*/  ISETP.NE.AND P1, PT, R3.reuse, 0x5, PT ;  /* 0x000000050300780c */ /* 0x040fe20003f25270 */
[----:B------:R-:W-:Y:S02]  /*1ed0*/  USEL UR7, URZ, 0x1, UP0 ;  /* 0x000000013f077887 */ /* 0x000fe40008000000 */
[----:B------:R-:W-:Y:S01]  /*1ee0*/  USEL UR6, UR6, URZ, UP0 ;  /* 0x0000003f06067287 */ /* 0x000fe20008000000 */
[----:B------:R-:W-:-:S03]  /*1ef0*/  SEL R3, R3, RZ, P1 ;  /* 0x000000ff03037207 */ /* 0x000fc60000800000 */
[----:B------:R-:W-:Y:S01]  /*1f00*/  LOP3.LUT R7, R7, UR7, RZ, 0x3c, !PT ;  /* 0x0000000707077c12 */ /* 0x000fe2000f8e3cff */
[----:B------:R-:W-:Y:S07]  /*1f10*/  @P2 BRA `(.L_x_29) ;  /* 0xfffffff800982947 */ /* 0x000fee000383ffff */
.L_x_22:
[----:B------:R-:W2:Y:S02]  /*1f20*/  LDC R0, c[0x0][0x28c] ;  /* 0x0000a300ff007b82 */ /* 0x000ea40000000800 */
[----:B--2---:R-:W-:-:S13]  /*1f30*/  ISETP.GE.AND P1, PT, R0, 0x1, PT ;  /* 0x000000010000780c */ /* 0x004fda0003f26270 */
[----:B------:R-:W-:Y:S05]  /*1f40*/  @!P1 BRA `(.L_x_30) ;  /* 0x0000000000509947 */ /* 0x000fea0003800000 */
[----:B------:R-:W-:Y:S05]  /*1f50*/  @!P0 BRA `(.L_x_31) ;  /* 0x0000000000048947 */ /* 0x000fea0003800000 */
[----:B------:R-:W-:Y:S01]  /*1f60*/  BPT.TRAP 0x1 ;  /* 0x000000040000795c */ /* 0x000fe20000300000 */
.L_x_31:
[----:B------:R-:W-:Y:S01]  /*1f70*/  ISETP.NE.AND P1, PT, R102, RZ, PT ;  /* 0x000000ff6600720c */ /* 0x000fe20003f25270 */
[----:B------:R-:W-:Y:S01]  /*1f80*/  BSSY B0, `(.L_x_32) ;  /* 0x000000e000007945 */ /* 0x000fe20003800000 */
[----:B------:R-:W-:-:S11]  /*1f90*/  ISETP.GT.U32.AND P0, PT, R19, 0x1, PT ;  /* 0x000000011300780c */ /* 0x000fd60003f04070 */
[----:B------:R-:W-:Y:S05]  /*1fa0*/  @!P1 BRA `(.L_x_33) ;  /* 0x00000000002c9947 */ /* 0x000fea0003800000 */
[----:B------:R-:W-:-:S04]  /*1fb0*/  UISETP.LT.AND UP0, UPT, UR40, 0x1, UPT ;  /* 0x000000012800788c */ /* 0x000fc8000bf01270 */
[----:B------:R-:W-:-:S04]  /*1fc0*/  USEL UR6, UR40, 0x1, UP0 ;  /* 0x0000000128067887 */ /* 0x000fc80008000000 */
[----:B------:R-:W-:-:S04]  /*1fd0*/  UIADD3 UR6, UR39, UR40, -UR6 ;  /* 0x0000002827067290 */ /* 0x000fc8000fffe806 */
[----:B------:R-:W-:-:S04]  /*1fe0*/  UIMAD.WIDE.U32 UR4, UR6, -0x33333333, URZ ;  /* 0xcccccccd060478a5 */ /* 0x000fc8000f8e003f */
[----:B------:R-:W-:-:S04]  /*1ff0*/  USHF.R.U32.HI UR4, URZ, 0x2, UR5 ;  /* 0x000000023f047899 */ /* 0x000fc80008011605 */
[----:B------:R-:W-:-:S06]  /*2000*/  UIMAD UR6, UR4, -0x5, UR6 ;  /* 0xfffffffb040678a4 */ /* 0x000fcc000f8e0206 */
[----:B------:R-:W-:-:S04]  /*2010*/  IMAD.U32 R3, RZ, RZ, UR6 ;  /* 0x00000006ff037e24 */ /* 0x000fc8000f8e00ff */
[----:B------:R-:W-:-:S04]  /*2020*/  IMAD R0, R3, 0x8, R6 ;  /* 0x0000000803007824 */ /* 0x000fc800078e0206 */
[----:B------:R-:W-:-:S05]  /*2030*/  VIADD R3, R0, 0x28 ;  /* 0x0000002800037836 */ /* 0x000fca0000000000 */
[----:B------:R-:W-:-:S04]  /*2040*/  PRMT R3, R22, 0x654, R3 ;  /* 0x0000065416037816 */ /* 0x000fc80000000003 */
[----:B------:R2:W-:Y:S03]  /*2050*/  SYNCS.ARRIVE.TRANS64.RED.A1T0 RZ, [R3+URZ], RZ ;  /* 0x000000ff03ff79a7 */ /* 0x0005e6000810043f */
.L_x_33:
[----:B------:R-:W-:Y:S05]  /*2060*/  BSYNC B0 ;  /* 0x0000000000007941 */ /* 0x000fea0003800000 */
.L_x_32:
[----:B------:R-:W-:Y:S05]  /*2070*/  @P0 BRA `(.L_x_30) ;  /* 0x0000000000040947 */ /* 0x000fea0003800000 */
[----:B------:R-:W-:Y:S01]  /*2080*/  BPT.TRAP 0x1 ;  /* 0x000000040000795c */ /* 0x000fe20000300000 */
.L_x_30:
[----:B------:R-:W3:Y:S01]  /*2090*/  LDC R6, c[0x0][0x288] ;  /* 0x0000a200ff067b82 */ /* 0x000ee20000000800 */
[--C-:B------:R-:W-:Y:S01]  /*20a0*/  SHF.R.U32.HI R0, RZ, 0x2, R18.reuse ;  /* 0x00000002ff007819 */ /* 0x100fe20000011612 */
[----:B------:R-:W-:Y:S01]  /*20b0*/  IMAD.SHL.U32 R11, R90, 0x40, RZ ;  /* 0x000000405a0b7824 */ /* 0x000fe200078e00ff */
[----:B01----:R-:W-:Y:S01]  /*20c0*/  SHF.R.U32.HI R5, RZ, 0x7, R18 ;  /* 0x00000007ff057819 */ /* 0x003fe20000011612 */
[----:B------:R-:W-:Y:S01]  /*20d0*/  UIADD3 UR39, UR40, UR39, URZ ;  /* 0x0000002728277290 */ /* 0x000fe2000fffe03f */
[----:B--2---:R-:W-:Y:S01]  /*20e0*/  LOP3.LUT R3, R0, 0x7, RZ, 0xc0, !PT ;  /* 0x0000000700037812 */ /* 0x004fe200078ec0ff */
[----:B------:R-:W-:Y:S01]  /*20f0*/  ULDC UR7, c[0x0][0x284] ;  /* 0x0000a10000077ab9 */ /* 0x000fe20000000800 */
[----:B------:R-:W-:Y:S01]  /*2100*/  LOP3.LUT R0, R5, 0x1, RZ, 0xc0, !PT ;  /* 0x0000000105007812 */ /* 0x000fe200078ec0ff */
[----:B------:R-:W-:Y:S01]  /*2110*/  UISETP.GT.U32.AND UP0, UPT, UR39, 0x4, UPT ;  /* 0x000000042700788c */ /* 0x000fe2000bf04070 */
[C---:B------:R-:W-:Y:S01]  /*2120*/  LOP3.LUT R4, R18.reuse, 0x60, RZ, 0xc0, !PT ;  /* 0x0000006012047812 */ /* 0x040fe200078ec0ff */
[----:B------:R-:W-:Y:S01]  /*2130*/  UISETP.GE.U32.AND UP1, UPT, UR40, 0x5, UPT ;  /* 0x000000052800788c */ /* 0x000fe2000bf26070 */
[----:B------:R-:W-:Y:S01]  /*2140*/  LOP3.LUT R5, R18, 0x3, RZ, 0xc0, !PT ;  /* 0x0000000312057812 */ /* 0x000fe200078ec0ff */
[----:B------:R-:W-:Y:S01]  /*2150*/  IMAD.SHL.U32 R8, R0, 0x40, RZ ;  /* 0x0000004000087824 */ /* 0x000fe200078e00ff */
[----:B------:R-:W-:Y:S01]  /*2160*/  SHF.R.U32.HI R4, RZ, 0x1, R4 ;  /* 0x00000001ff047819 */ /* 0x000fe20000011604 */
[----:B------:R-:W-:Y:S01]  /*2170*/  UISETP.LT.U32.AND UP0, UPT, UR40, 0x5, UP0 ;  /* 0x000000052800788c */ /* 0x000fe20008701070 */
[----:B------:R-:W-:Y:S01]  /*2180*/  SHF.R.S32.HI R15, RZ, 0x1f, R23 ;  /* 0x0000001fff0f7819 */ /* 0x000fe20000011417 */
[----:B------:R-:W-:Y:S01]  /*2190*/  ULDC.64 UR8, c[0x0][0x5d0] ;  /* 0x0001740000087ab9 */ /* 0x000fe20000000a00 */
[--C-:B------:R-:W-:Y:S01]  /*21a0*/  IADD3 R7, RZ, -R4, -R3.reuse ;  /* 0x80000004ff077210 */ /* 0x100fe20007ffe803 */
[----:B------:R-:W-:Y:S01]  /*21b0*/  UIMAD.WIDE.U32 UR4, UR39, -0x33333333, URZ ;  /* 0xcccccccd270478a5 */ /* 0x000fe2000f8e003f */
[----:B------:R-:W-:Y:S01]  /*21c0*/  LOP3.LUT R3, R8, 0x40, R3, 0xe2, !PT ;  /* 0x0000004008037812 */ /* 0x000fe200078ee203 */
[----:B------:R-:W-:Y:S01]  /*21d0*/  IMAD.SHL.U32 R8, R18, 0x2, RZ ;  /* 0x0000000212087824 */ /* 0x000fe200078e00ff */
[----:B------:R-:W-:Y:S01]  /*21e0*/  USEL UR6, URZ, 0x1, !UP0 ;  /* 0x000000013f067887 */ /* 0x000fe2000c000000 */
[----:B------:R-:W-:Y:S01]  /*21f0*/  IMAD R0, R0, -0x40, R7 ;  /* 0xffffffc000007824 */ /* 0x000fe200078e0207 */
[----:B------:R-:W-:Y:S01]  /*2200*/  USHF.R.U32.HI UR4, URZ, 0x2, UR5 ;  /* 0x000000023f047899 */ /* 0x000fe20008011605 */
[----:B---3--:R-:W-:Y:S01]  /*2210*/  IMAD R10, R5, -0x2, R6 ;  /* 0xfffffffe050a7824 */ /* 0x008fe200078e0206 */
[C---:B------:R-:W-:Y:S01]  /*2220*/  ISETP.GE.AND P0, PT, R11.reuse, R6, PT ;  /* 0x000000060b00720c */ /* 0x040fe20003f06270 */
[C---:B------:R-:W-:Y:S01]  /*2230*/  IMAD.SHL.U32 R5, R98.reuse, 0x100, RZ ;  /* 0x0000010062057824 */ /* 0x040fe200078e00ff */
[----:B------:R-:W-:Y:S01]  /*2240*/  LOP3.LUT R8, R11, 0x6, R8, 0xf8, !PT ;  /* 0x000000060b087812 */ /* 0x000fe200078ef808 */
[----:B------:R-:W-:Y:S01]  /*2250*/  IMAD R6, R15, UR8, RZ ;  /* 0x000000080f067c24 */ /* 0x000fe2000f8e02ff */
[----:B------:R-:W-:Y:S01]  /*2260*/  ULOP3.LUT UR38, UR38, UR6, URZ, 0x3c, !UPT ;  /* 0x0000000626267292 */ /* 0x000fe2000f8e3c3f */
[----:B------:R-:W-:Y:S01]  /*2270*/  IMAD.WIDE R98, R98, 0x100, RZ ;  /* 0x0000010062627825 */ /* 0x000fe200078e02ff */
[----:B------:R-:W-:Y:S01]  /*2280*/  ISETP.GE.OR P0, PT, R5, UR7, P0 ;  /* 0x0000000705007c0c */ /* 0x000fe20008706670 */
[----:B------:R-:W-:Y:S01]  /*2290*/  UIMAD UR39, UR4, -0x5, UR39 ;  /* 0xfffffffb042778a4 */ /* 0x000fe2000f8e0227 */
[----:B------:R-:W-:Y:S01]  /*22a0*/  SHF.R.S32.HI R9, RZ, 0x1f, R8 ;  /* 0x0000001fff097819 */ /* 0x000fe20000011408 */
[----:B------:R-:W-:Y:S01]  /*22b0*/  IMAD R13, R23, UR9, R6 ;  /* 0x00000009170d7c24 */ /* 0x000fe2000f8e0206 */
[----:B------:R-:W-:Y:S01]  /*22c0*/  LOP3.LUT R113, R98, R3, R4, 0xfe, !PT ;  /* 0x0000000362717212 */ /* 0x000fe200078efe04 */
[----:B------:R-:W-:Y:S01]  /*22d0*/  @UP1 ULOP3.LUT UR38, UR38, 0x1, UR4, 0x78, !UPT ;  /* 0x0000000126261892 */ /* 0x000fe2000f8e7804 */
[----:B------:R-:W-:Y:S01]  /*22e0*/  IADD3 R3, -R5, UR7, R0 ;  /* 0x0000000705037c10 */ /* 0x000fe2000fffe100 */
[----:B------:R-:W-:-:S04]  /*22f0*/  IMAD.WIDE.U32 R6, R23, UR8, R8 ;  /* 0x0000000817067c25 */ /* 0x000fc8000f8e0008 */
[----:B------:R-:W-:Y:S02]  /*2300*/  IMAD.IADD R7, R7, 0x1, R13 ;  /* 0x0000000107077824 */ /* 0x000fe400078e020d */
[----:B------:R-:W-:Y:S02]  /*2310*/  IMAD.IADD R4, R10, 0x1, -R11 ;  /* 0x000000010a047824 */ /* 0x000fe400078e0a0b */
[----:B------:R-:W-:Y:S01]  /*2320*/  IMAD.MOV.U32 R0, RZ, RZ, -0x1 ;  /* 0xffffffffff007424 */ /* 0x000fe200078e00ff */
[----:B------:R-:W-:Y:S06]  /*2330*/  @P0 BRA `(.L_x_34) ;  /* 0x0000004800f40947 */ /* 0x000fec0003800000 */
[----:B------:R-:W0:Y:S01]  /*2340*/  LDC.64 R10, c[0x0][0x5c8] ;  /* 0x00017200ff0a7b82 */ /* 0x000e220000000a00 */
[----:B-----5:R-:W-:Y:S01]  /*2350*/  FSETP.NEU.AND P1, PT, R89, RZ, PT ;  /* 0x000000ff5900720b */ /* 0x020fe20003f2d000 */
[----:B------:R-:W-:Y:S01]  /*2360*/  BSSY B0, `(.L_x_34) ;  /* 0x00004ba000007945 */ /* 0x000fe20003800000 */
[----:B------:R-:W-:-:S04]  /*2370*/  ISETP.GT.AND P5, PT, R4, RZ, PT ;  /* 0x000000ff0400720c */ /* 0x000fc80003fa4270 */
[----:B------:R-:W-:Y:S01]  /*2380*/  ISETP.GT.AND P0, PT, R3, RZ, P5 ;  /* 0x000000ff0300720c */ /* 0x000fe20002f04270 */
[-C--:B0-----:R-:W-:Y:S02]  /*2390*/  IMAD R12, R99, R10.reuse, RZ ;  /* 0x0000000a630c7224 */ /* 0x081fe400078e02ff */
[----:B------:R-:W-:-:S04]  /*23a0*/  IMAD.WIDE.U32 R104, R113, R10, R6 ;  /* 0x0000000a71687225 */ /* 0x000fc800078e0006 */
[----:B------:R-:W-:-:S04]  /*23b0*/  IMAD R5, R113, R11, R12 ;  /* 0x0000000b71057224 */ /* 0x000fc800078e020c */
[----:B------:R-:W-:Y:S01]  /*23c0*/  IMAD.IADD R107, R105, 0x1, R5 ;  /* 0x00000001696b7824 */ /* 0x000fe200078e0205 */
[----:B------:R-:W-:Y:S06]  /*23d0*/  @!P1 BRA `(.L_x_35) ;  /* 0x00000034000c9947 */ /* 0x000fec0003800000 */
[----:B------:R-:W0:Y:S01]  /*23e0*/  LDC.64 R20, c[0x0][0x5b8] ;  /* 0x00016e00ff147b82 */ /* 0x000e220000000a00 */
[----:B------:R-:W-:-:S07]  /*23f0*/  ULDC.64 UR4, c[0x0][0x5c0] ;  /* 0x0001700000047ab9 */ /* 0x000fce0000000a00 */
[----:B------:R-:W1:Y:S08]  /*2400*/  LDC.64 R96, c[0x0][0x5b0] ;  /* 0x00016c00ff607b82 */ /* 0x000e700000000a00 */
[----:B------:R-:W2:Y:S01]  /*2410*/  LDC.64 R12, c[0x0][0x5a8] ;  /* 0x00016a00ff0c7b82 */ /* 0x000ea20000000a00 */
[-C--:B0-----:R-:W-:Y:S02]  /*2420*/  IMAD R6, R15, R20.reuse, RZ ;  /* 0x000000140f067224 */ /* 0x081fe400078e02ff */
[----:B------:R-:W-:-:S04]  /*2430*/  IMAD.WIDE.U32 R94, R23, R20, R8 ;  /* 0x00000014175e7225 */ /* 0x000fc800078e0008 */
[----:B------:R-:W-:Y:S02]  /*2440*/  IMAD R111, R23, R21, R6 ;  /* 0x00000015176f7224 */ /* 0x000fe400078e0206 */
[-C--:B-1----:R-:W-:Y:S02]  /*2450*/  IMAD R6, R99, R96.reuse, RZ ;  /* 0x0000006063067224 */ /* 0x082fe400078e02ff */
[----:B------:R-:W-:Y:S02]  /*2460*/  IMAD.IADD R93, R95, 0x1, R111 ;  /* 0x000000015f5d7824 */ /* 0x000fe400078e026f */
[----:B------:R-:W-:Y:S02]  /*2470*/  IMAD.MOV.U32 R92, RZ, RZ, R94 ;  /* 0x000000ffff5c7224 */ /* 0x000fe400078e005e */
[C---:B------:R-:W-:Y:S02]  /*2480*/  IMAD R21, R113.reuse, R97, R6 ;  /* 0x0000006171157224 */ /* 0x040fe400078e0206 */
[----:B------:R-:W-:-:S04]  /*2490*/  IMAD.WIDE.U32 R6, R113, R96, R92 ;  /* 0x0000006071067225 */ /* 0x000fc800078e005c */
[----:B------:R-:W-:Y:S01]  /*24a0*/  IMAD.IADD R5, R7, 0x1, R21 ;  /* 0x0000000107057824 */ /* 0x000fe200078e0215 */
[----:B--2---:R-:W-:-:S04]  /*24b0*/  LEA R90, P1, R6, R12, 0x1 ;  /* 0x0000000c065a7211 */ /* 0x004fc800078208ff */
[----:B------:R-:W-:-:S05]  /*24c0*/  LEA.HI.X R91, R6, R13, R5, 0x1, P1 ;  /* 0x0000000d065b7211 */ /* 0x000fca00008f0c05 */
[----:B------:R-:W2:Y:S01]  /*24d0*/  @P0 LDG.E.LTC128B.U16 R5, desc[UR36][R90.64] ;  /* 0x000000245a050981 */ /* 0x000ea2000c1e1520 */
[----:B------:R-:W-:Y:S01]  /*24e0*/  ISETP.GT.AND P3, PT, R4, 0x1, PT ;  /* 0x000000010400780c */ /* 0x000fe20003f64270 */
[----:B------:R-:W-:Y:S01]  /*24f0*/  IMAD.WIDE.U32 R6, R113, R96, R8 ;  /* 0x0000006071067225 */ /* 0x000fe200078e0008 */
[----:B------:R-:W-:Y:S03]  /*2500*/  BSSY B1, `(.L_x_36) ;  /* 0x0000013000017945 */ /* 0x000fe60003800000 */
[----:B------:R-:W-:Y:S02]  /*2510*/  IMAD.IADD R7, R21, 0x1, R7 ;  /* 0x0000000115077824 */ /* 0x000fe400078e0207 */
[----:B------:R-:W-:-:S04]  /*2520*/  IMAD.WIDE.U32 R100, R23, R20, R6 ;  /* 0x0000001417647225 */ /* 0x000fc800078e0006 */
[----:B------:R-:W-:Y:S01]  /*2530*/  IMAD.IADD R7, R111, 0x1, R101 ;  /* 0x000000016f077824 */ /* 0x000fe200078e0265 */
[----:B------:R-:W-:Y:S02]  /*2540*/  LEA R6, P2, R100, R12, 0x1 ;  /* 0x0000000c64067211 */ /* 0x000fe400078408ff */
[----:B------:R-:W-:Y:S02]  /*2550*/  SHF.L.U64.HI R101, R96, 0x3, R97 ;  /* 0x0000000360657819 */ /* 0x000fe40000010261 */
[----:B------:R-:W-:Y:S01]  /*2560*/  LEA.HI.X R7, R100, R13, R7, 0x1, P2 ;  /* 0x0000000d64077211 */ /* 0x000fe200010f0c07 */
[----:B------:R-:W-:Y:S02]  /*2570*/  IMAD.SHL.U32 R100, R96, 0x8, RZ ;  /* 0x0000000860647824 */ /* 0x000fe400078e00ff */
[----:B--2---:R-:W-:-:S05]  /*2580*/  HADD2.F32 R14, -RZ, R5.H0_H0 ;  /* 0x20000005ff0e7230 */ /* 0x004fca0000004100 */
[----:B------:R-:W-:Y:S01]  /*2590*/  FMUL R15, R14, R89 ;  /* 0x000000590e0f7220 */ /* 0x000fe20000400000 */
[----:B------:R-:W-:-:S03]  /*25a0*/  LEA R14, P1, R104, UR4, 0x1 ;  /* 0x00000004680e7c11 */ /* 0x000fc6000f8208ff */
[----:B------:R-:W-:Y:S01]  /*25b0*/  FFMA R56, R56, R88, R15 ;  /* 0x0000005838387223 */ /* 0x000fe2000000000f */
[----:B------:R-:W-:Y:S02]  /*25c0*/  LEA.HI.X R15, R104, UR5, R107, 0x1, P1 ;  /* 0x00000005680f7c11 */ /* 0x000fe400088f0c6b */
[----:B------:R-:W-:Y:S02]  /*25d0*/  ISETP.GT.AND P1, PT, R3, RZ, P3 ;  /* 0x000000ff0300720c */ /* 0x000fe40001f24270 */
[----:B------:R-:W-:Y:S02]  /*25e0*/  F2FP.F16.F32.PACK_AB R56, RZ, R56 ;  /* 0x00000038ff38723e */ /* 0x000fe400000000ff */
[----:B------:R-:W-:-:S03]  /*25f0*/  P2R R107, PR, RZ, 0x8 ;  /* 0x00000008ff6b7803 */ /* 0x000fc60000000000 */
[----:B------:R0:W-:Y:S06]  /*2600*/  @P0 STG.E.U16 desc[UR36][R14.64], R56 ;  /* 0x000000380e000986 */ /* 0x0001ec000c101524 */
[----:B------:R-:W-:Y:S05]  /*2610*/  @!P1 BRA `(.L_x_37) ;  /* 0x0000000000049947 */ /* 0x000fea0003800000 */
[----:B------:R1:W5:Y:S02]  /*2620*/  LDG.E.LTC128B.U16 R5, desc[UR36][R6.64+0x2] ;  /* 0x0000022406057981 */ /* 0x000364000c1e1520 */
.L_x_37:
[----:B------:R-:W-:Y:S05]  /*2630*/  BSYNC B1 ;  /* 0x0000000000017941 */ /* 0x000fea0003800000 */
.L_x_36:
[----:B0----5:R-:W-:Y:S01]  /*2640*/  HADD2.F32 R56, -RZ, R5.H0_H0 ;  /* 0x20000005ff387230 */ /* 0x021fe20000004100 */
[----:B------:R-:W-:Y:S01]  /*2650*/  ISETP.GT.AND P0, PT, R3, 0x8, P5 ;  /* 0x000000080300780c */ /* 0x000fe20002f04270 */
[----:B------:R-:W-:-:S04]  /*2660*/  IMAD.WIDE.U32 R104, R113, R96, R100 ;  /* 0x0000006071687225 */ /* 0x000fc800078e0064 */
[----:B------:R-:W-:Y:S01]  /*2670*/  FMUL R56, R56, R89 ;  /* 0x0000005938387220 */ /* 0x000fe20000400000 */
[----:B------:R-:W-:Y:S01]  /*2680*/  IMAD.IADD R105, R21, 0x1, R105 ;  /* 0x0000000115697824 */ /* 0x000fe200078e0269 */
[----:B------:R-:W-:Y:S02]  /*2690*/  IADD3 R21, P2, R94, R104, RZ ;  /* 0x000000685e157210 */ /* 0x000fe40007f5e0ff */
[----:B------:R-:W-:-:S03]  /*26a0*/  FFMA R56, R57, R88, R56 ;  /* 0x0000005839387223 */ /* 0x000fc60000000038 */
[----:B------:R-:W-:Y:S01]  /*26b0*/  IMAD.X R106, R105, 0x1, R93, P2 ;  /* 0x00000001696a7824 */ /* 0x000fe200010e065d */
[C---:B------:R-:W-:Y:S02]  /*26c0*/  LEA R90, P2, R21.reuse, R12, 0x1 ;  /* 0x0000000c155a7211 */ /* 0x040fe400078408ff */
[----:B------:R-:W-:Y:S02]  /*26d0*/  F2FP.F16.F32.PACK_AB R56, RZ, R56 ;  /* 0x00000038ff38723e */ /* 0x000fe400000000ff */
[--C-:B------:R-:W-:Y:S02]  /*26e0*/  LEA.HI.X R91, R21, R13, R106.reuse, 0x1, P2 ;  /* 0x0000000d155b7211 */ /* 0x100fe400010f0c6a */
[----:B------:R-:W-:Y:S02]  /*26f0*/  PRMT R57, R56, 0x7610, R57 ;  /* 0x0000761038397816 */ /* 0x000fe40000000039 */
[----:B------:R-:W-:-:S03]  /*2700*/  PRMT R106, R5, 0x7610, R106 ;  /* 0x00007610056a7816 */ /* 0x000fc6000000006a */
[----:B------:R0:W-:Y:S04]  /*2710*/  @P1 STG.E.U16 desc[UR36][R14.64+0x2], R57 ;  /* 0x000002390e001986 */ /* 0x0001e8000c101524 */
[----:B------:R2:W3:Y:S01]  /*2720*/  @P0 LDG.E.LTC128B.U16 R106, desc[UR36][R90.64] ;  /* 0x000000245a6a0981 */ /* 0x0004e2000c1e1520 */
[----:B------:R-:W-:Y:S01]  /*2730*/  IADD3 R104, P1, R8, R104, RZ ;  /* 0x0000006808687210 */ /* 0x000fe20007f3e0ff */
[----:B------:R-:W-:Y:S01]  /*2740*/  IMAD.SHL.U32 R109, R10, 0x10, RZ ;  /* 0x000000100a6d7824 */ /* 0x000fe200078e00ff */
[----:B------:R-:W-:Y:S03]  /*2750*/  BSSY B1, `(.L_x_38) ;  /* 0x0000011000017945 */ /* 0x000fe60003800000 */
[----:B------:R-:W-:-:S02]  /*2760*/  IMAD.X R105, R9, 0x1, R105, P1 ;  /* 0x0000000109697824 */ /* 0x000fc400008e0669 */
[----:B------:R-:W-:Y:S01]  /*2770*/  IMAD.WIDE.U32 R104, R23, R20, R104 ;  /* 0x0000001417687225 */ /* 0x000fe200078e0068 */
[----:B--2---:R-:W-:-:S03]  /*2780*/  IADD3 R90, P2, R109, R14, RZ ;  /* 0x0000000e6d5a7210 */ /* 0x004fc60007f5e0ff */
[----:B------:R-:W-:Y:S01]  /*2790*/  IMAD.IADD R21, R111, 0x1, R105 ;  /* 0x000000016f157824 */ /* 0x000fe200078e0269 */
[----:B------:R-:W-:-:S05]  /*27a0*/  SHF.L.U64.HI R105, R10, 0x4, R11 ;  /* 0x000000040a697819 */ /* 0x000fca000001020b */
[----:B------:R-:W-:Y:S02]  /*27b0*/  IMAD.X R91, R105, 0x1, R15, P2 ;  /* 0x00000001695b7824 */ /* 0x000fe400010e060f */
[----:B---3--:R-:W-:-:S05]  /*27c0*/  HADD2.F32 R56, -RZ, R106.H0_H0 ;  /* 0x2000006aff387230 */ /* 0x008fca0000004100 */
[----:B------:R-:W-:Y:S01]  /*27d0*/  FMUL R5, R56, R89 ;  /* 0x0000005938057220 */ /* 0x000fe20000400000 */
[----:B------:R-:W-:-:S03]  /*27e0*/  LEA R56, P1, R104, R12, 0x1 ;  /* 0x0000000c68387211 */ /* 0x000fc600078208ff */
[----:B------:R-:W-:Y:S01]  /*27f0*/  FFMA R5, R58, R88, R5 ;  /* 0x000000583a057223 */ /* 0x000fe20000000005 */
[----:B0-----:R-:W-:Y:S02]  /*2800*/  LEA.HI.X R57, R104, R13, R21, 0x1, P1 ;  /* 0x0000000d68397211 */ /* 0x001fe400008f0c15 */
[----:B------:R-:W-:Y:S02]  /*2810*/  ISETP.GT.AND P1, PT, R3, 0x8, P3 ;  /* 0x000000080300780c */ /* 0x000fe40001f24270 */
[----:B------:R-:W-:-:S05]  /*2820*/  F2FP.F16.F32.PACK_AB R5, RZ, R5 ;  /* 0x00000005ff05723e */ /* 0x000fca00000000ff */
[----:B------:R0:W-:Y:S06]  /*2830*/  @P0 STG.E.U16 desc[UR36][R90.64], R5 ;  /* 0x000000055a000986 */ /* 0x0001ec000c101524 */
[----:B------:R-:W-:Y:S05]  /*2840*/  @!P1 BRA `(.L_x_39) ;  /* 0x0000000000049947 */ /* 0x000fea0003800000 */
[----:B------:R2:W5:Y:S02]  /*2850*/  LDG.E.LTC128B.U16 R106, desc[UR36][R56.64+0x2] ;  /* 0x00000224386a7981 */ /* 0x000564000c1e1520 */
.L_x_39:
[----:B------:R-:W-:Y:S05]  /*2860*/  BSYNC B1 ;  /* 0x0000000000017941 */ /* 0x000fea0003800000 */
.L_x_38:
[----:B-----5:R-:W-:Y:S01]  /*2870*/  HADD2.F32 R58, -RZ, R106.H0_H0 ;  /* 0x2000006aff3a7230 */ /* 0x020fe20000004100 */
[C---:B------:R-:W-:Y:S01]  /*2880*/  SHF.L.U64.HI R21, R10.reuse, 0x8, R11 ;  /* 0x000000080a157819 */ /* 0x040fe2000001020b */
[----:B0-----:R-:W-:Y:S01]  /*2890*/  IMAD.SHL.U32 R5, R10, 0x100, RZ ;  /* 0x000001000a057824 */ /* 0x001fe200078e00ff */
[----:B------:R-:W-:Y:S01]  /*28a0*/  ISETP.GT.AND P3, PT, R4, 0x8, PT ;  /* 0x000000080400780c */ /* 0x000fe20003f64270 */
[----:B------:R-:W-:Y:S01]  /*28b0*/  BSSY B1, `(.L_x_40) ;  /* 0x000000e000017945 */ /* 0x000fe20003800000 */
[----:B------:R-:W-:Y:S02]  /*28c0*/  FMUL R58, R58, R89 ;  /* 0x000000593a3a7220 */ /* 0x000fe40000400000 */
[----:B------:R-:W-:Y:S02]  /*28d0*/  IADD3 R10, P0, P2, R5, R14, R109 ;  /* 0x0000000e050a7210 */ /* 0x000fe40007a1e06d */
[----:B------:R-:W-:Y:S01]  /*28e0*/  FFMA R58, R59, R88, R58 ;  /* 0x000000583b3a7223 */ /* 0x000fe2000000003a */
[----:B------:R-:W-:Y:S01]  /*28f0*/  IMAD.MOV.U32 R59, RZ, RZ, R91 ;  /* 0x000000ffff3b7224 */ /* 0x000fe200078e005b */
[----:B------:R-:W-:-:S02]  /*2900*/  IADD3.X R11, R21, R15, R105, P0, P2 ;  /* 0x0000000f150b7210 */ /* 0x000fc400007e4469 */
[----:B------:R-:W-:Y:S02]  /*2910*/  ISETP.GT.AND P0, PT, R3, RZ, P3 ;  /* 0x000000ff0300720c */ /* 0x000fe40001f04270 */
[----:B------:R-:W-:Y:S02]  /*2920*/  F2FP.F16.F32.PACK_AB R58, RZ, R58 ;  /* 0x0000003aff3a723e */ /* 0x000fe400000000ff */
[----:B------:R-:W-:Y:S02]  /*2930*/  P2R R108, PR, RZ, 0x8 ;  /* 0x00000008ff6c7803 */ /* 0x000fe40000000000 */
[----:B------:R-:W-:Y:S01]  /*2940*/  PRMT R104, R58, 0x7610, R104 ;  /* 0x000076103a687816 */ /* 0x000fe20000000068 */
[----:B------:R-:W-:-:S05]  /*2950*/  IMAD.MOV.U32 R58, RZ, RZ, R90 ;  /* 0x000000ffff3a7224 */ /* 0x000fca00078e005a */
[----:B------:R0:W-:Y:S01]  /*2960*/  @P1 STG.E.U16 desc[UR36][R58.64+0x2], R104 ;  /* 0x000002683a001986 */ /* 0x0001e2000c101524 */
[----:B------:R-:W-:Y:S05]  /*2970*/  @!P0 BRA `(.L_x_41) ;  /* 0x0000000000048947 */ /* 0x000fea0003800000 */
[----:B------:R3:W5:Y:S02]  /*2980*/  LDG.E.LTC128B.U16 R106, desc[UR36][R6.64+0x10] ;  /* 0x00001024066a7981 */ /* 0x000764000c1e1520 */
.L_x_41:
[----:B------:R-:W-:Y:S05]  /*2990*/  BSYNC B1 ;  /* 0x0000000000017941 */ /* 0x000fea0003800000 */
.L_x_40:
[----:B0----5:R-:W-:Y:S01]  /*29a0*/  HADD2.F32 R104, -RZ, R106.H0_H0 ;  /* 0x2000006aff687230 */ /* 0x021fe20000004100 */
[----:B------:R-:W-:Y:S01]  /*29b0*/  ISETP.GT.AND P1, PT, R4, 0x9, PT ;  /* 0x000000090400780c */ /* 0x000fe20003f24270 */
[----:B------:R-:W-:Y:S03]  /*29c0*/  BSSY B1, `(.L_x_42) ;  /* 0x0000009000017945 */ /* 0x000fe60003800000 */
[----:B------:R-:W-:Y:S01]  /*29d0*/  FMUL R105, R104, R89 ;  /* 0x0000005968697220 */ /* 0x000fe20000400000 */
[----:B------:R-:W-:-:S03]  /*29e0*/  P2R R104, PR, RZ, 0x2 ;  /* 0x00000002ff687803 */ /* 0x000fc60000000000 */
[----:B------:R-:W-:-:S05]  /*29f0*/  FFMA R105, R60, R88, R105 ;  /* 0x000000583c697223 */ /* 0x000fca0000000069 */
[----:B------:R-:W-:-:S05]  /*2a00*/  F2FP.F16.F32.PACK_AB R105, RZ, R105 ;  /* 0x00000069ff69723e */ /* 0x000fca00000000ff */
[----:B------:R0:W-:Y:S01]  /*2a10*/  @P0 STG.E.U16 desc[UR36][R14.64+0x10], R105 ;  /* 0x000010690e000986 */ /* 0x0001e2000c101524 */
[----:B------:R-:W-:-:S13]  /*2a20*/  ISETP.GT.AND P0, PT, R3, RZ, P1 ;  /* 0x000000ff0300720c */ /* 0x000fda0000f04270 */
[----:B0-----:R-:W-:Y:S05]  /*2a30*/  @!P0 BRA `(.L_x_43) ;  /* 0x0000000000048947 */ /* 0x001fea0003800000 */
[----:B------:R0:W5:Y:S02]  /*2a40*/  LDG.E.LTC128B.U16 R106, desc[UR36][R6.64+0x12] ;  /* 0x00001224066a7981 */ /* 0x000164000c1e1520 */
.L_x_43:
[----:B------:R-:W-:Y:S05]  /*2a50*/  BSYNC B1 ;  /* 0x0000000000017941 */ /* 0x000fea0003800000 */
.L_x_42:
[----:B-----5:R-:W-:Y:S01]  /*2a60*/  HADD2.F32 R60, -RZ, R106.H0_H0 ;  /* 0x2000006aff3c7230 */ /* 0x020fe20000004100 */
[----:B------:R-:W-:Y:S04]  /*2a70*/  BSSY B1, `(.L_x_44) ;  /* 0x0000008000017945 */ /* 0x000fe80003800000 */
[----:B------:R-:W-:-:S04]  /*2a80*/  FMUL R60, R60, R89 ;  /* 0x000000593c3c7220 */ /* 0x000fc80000400000 */
[----:B------:R-:W-:-:S05]  /*2a90*/  FFMA R60, R61, R88, R60 ;  /* 0x000000583d3c7223 */ /* 0x000fca000000003c */
[----:B------:R-:W-:-:S05]  /*2aa0*/  F2FP.F16.F32.PACK_AB R60, RZ, R60 ;  /* 0x0000003cff3c723e */ /* 0x000fca00000000ff */
[----:B------:R4:W-:Y:S01]  /*2ab0*/  @P0 STG.E.U16 desc[UR36][R14.64+0x12], R60 ;  /* 0x0000123c0e000986 */ /* 0x0009e2000c101524 */
[----:B------:R-:W-:-:S13]  /*2ac0*/  ISETP.GT.AND P0, PT, R3, 0x8, P3 ;  /* 0x000000080300780c */ /* 0x000fda0001f04270 */
[----:B----4-:R-:W-:Y:S05]  /*2ad0*/  @!P0 BRA `(.L_x_45) ;  /* 0x0000000000048947 */ /* 0x010fea0003800000 */
[----:B------:R4:W5:Y:S02]  /*2ae0*/  LDG.E.LTC128B.U16 R106, desc[UR36][R56.64+0x10] ;  /* 0x00001024386a7981 */ /* 0x000964000c1e1520 */
.L_x_45:
[----:B------:R-:W-:Y:S05]  /*2af0*/  BSYNC B1 ;  /* 0x0000000000017941 */ /* 0x000fea0003800000 */
.L_x_44:
[----:B-----5:R-:W-:Y:S01]  /*2b00*/  HADD2.F32 R60, -RZ, R106.H0_H0 ;  /* 0x2000006aff3c7230 */ /* 0x020fe20000004100 */
[----:B------:R-:W-:Y:S04]  /*2b10*/  BSSY B1, `(.L_x_46) ;  /* 0x000000a000017945 */ /* 0x000fe80003800000 */
[----:B------:R-:W-:-:S04]  /*2b20*/  FMUL R61, R60, R89 ;  /* 0x000000593c3d7220 */ /* 0x000fc80000400000 */
[----:B------:R-:W-:-:S05]  /*2b30*/  FFMA R61, R62, R88, R61 ;  /* 0x000000583e3d7223 */ /* 0x000fca000000003d */
[----:B------:R-:W-:-:S05]  /*2b40*/  F2FP.F16.F32.PACK_AB R61, RZ, R61 ;  /* 0x0000003dff3d723e */ /* 0x000fca00000000ff */
[----:B------:R0:W-:Y:S01]  /*2b50*/  @P0 STG.E.U16 desc[UR36][R58.64+0x10], R61 ;  /* 0x0000103d3a000986 */ /* 0x0001e2000c101524 */
[----:B------:R-:W-:-:S05]  /*2b60*/  IADD3 R113, P0, R113, 0x80, RZ ;  /* 0x0000008071717810 */ /* 0x000fca0007f1e0ff */
[----:B------:R-:W-:Y:S01]  /*2b70*/  IMAD.X R99, RZ, RZ, R99, P0 ;  /* 0x000000ffff637224 */ /* 0x000fe200000e0663 */
[----:B------:R-:W-:-:S13]  /*2b80*/  ISETP.GT.AND P0, PT, R3, 0x8, P1 ;  /* 0x000000080300780c */ /* 0x000fda0000f04270 */
[----:B0-----:R-:W-:Y:S05]  /*2b90*/  @!P0 BRA `(.L_x_47) ;  /* 0x0000000000048947 */ /* 0x001fea0003800000 */
[----:B------:R0:W5:Y:S02]  /*2ba0*/  LDG.E.LTC128B.U16 R106, desc[UR36][R56.64+0x12] ;  /* 0x00001224386a7981 */ /* 0x000164000c1e1520 */
.L_x_47:
[----:B------:R-:W-:Y:S05]  /*2bb0*/  BSYNC B1 ;  /* 0x0000000000017941 */ /* 0x000fea0003800000 */
.L_x_46:
[----:B-----5:R-:W-:Y:S01]  /*2bc0*/  HADD2.F32 R60, -RZ, R106.H0_H0 ;  /* 0x2000006aff3c7230 */ /* 0x020fe20000004100 */
[----:B------:R-:W-:Y:S01]  /*2bd0*/  ISETP.GT.AND P2, PT, R4, 0x10, PT ;  /* 0x000000100400780c */ /* 0x000fe20003f44270 */
[----:B------:R-:W-:Y:S01]  /*2be0*/  IMAD R62, R99, R96, RZ ;  /* 0x00000060633e7224 */ /* 0x000fe200078e02ff */
[----:B------:R-:W-:Y:S02]  /*2bf0*/  BSSY B1, `(.L_x_48) ;  /* 0x0000021000017945 */ /* 0x000fe40003800000 */
[----:B------:R-:W-:Y:S01]  /*2c00*/  FMUL R60, R60, R89 ;  /* 0x000000593c3c7220 */ /* 0x000fe20000400000 */
[----:B------:R-:W-:-:S03]  /*2c10*/  IMAD R95, R113, R97, R62 ;  /* 0x00000061715f7224 */ /* 0x000fc600078e023e */
[----:B------:R-:W-:Y:S01]  /*2c20*/  FFMA R60, R63, R88, R60 ;  /* 0x000000583f3c7223 */ /* 0x000fe2000000003c */
[----:B------:R-:W-:-:S04]  /*2c30*/  IMAD.WIDE.U32 R62, R113, R96, R8 ;  /* 0x00000060713e7225 */ /* 0x000fc800078e0008 */
[----:B------:R-:W-:Y:S01]  /*2c40*/  F2FP.F16.F32.PACK_AB R60, RZ, R60 ;  /* 0x0000003cff3c723e */ /* 0x000fe200000000ff */
[----:B------:R-:W-:-:S03]  /*2c50*/  IMAD.IADD R63, R95, 0x1, R63 ;  /* 0x000000015f3f7824 */ /* 0x000fc600078e023f */
[----:B------:R-:W-:Y:S01]  /*2c60*/  PRMT R99, R60, 0x7610, R99 ;  /* 0x000076103c637816 */ /* 0x000fe20000000063 */
[----:B------:R-:W-:-:S04]  /*2c70*/  IMAD.WIDE.U32 R60, R113, R96, R92 ;  /* 0x00000060713c7225 */ /* 0x000fc800078e005c */
[----:B------:R1:W-:Y:S01]  /*2c80*/  @P0 STG.E.U16 desc[UR36][R58.64+0x12], R99 ;  /* 0x000012633a000986 */ /* 0x0003e2000c101524 */
[----:B------:R-:W-:Y:S02]  /*2c90*/  IMAD.IADD R61, R61, 0x1, R95 ;  /* 0x000000013d3d7824 */ /* 0x000fe400078e025f */
[----:B------:R-:W-:-:S04]  /*2ca0*/  IMAD.WIDE.U32 R96, R113, R96, R100 ;  /* 0x0000006071607225 */ /* 0x000fc800078e0064 */
[----:B------:R-:W-:Y:S02]  /*2cb0*/  IMAD.IADD R97, R95, 0x1, R97 ;  /* 0x000000015f617824 */ /* 0x000fe400078e0261 */
[----:B-1----:R-:W-:Y:S01]  /*2cc0*/  IMAD.WIDE.U32 R98, R23, R20, R62 ;  /* 0x0000001417627225 */ /* 0x002fe200078e003e */
[----:B------:R-:W-:-:S04]  /*2cd0*/  LEA R62, P0, R60, R12, 0x1 ;  /* 0x0000000c3c3e7211 */ /* 0x000fc800078008ff */
[----:B------:R-:W-:Y:S01]  /*2ce0*/  LEA.HI.X R63, R60, R13, R61, 0x1, P0 ;  /* 0x0000000d3c3f7211 */ /* 0x000fe200000f0c3d */
[----:B------:R-:W-:Y:S01]  /*2cf0*/  IMAD.IADD R61, R111, 0x1, R99 ;  /* 0x000000016f3d7824 */ /* 0x000fe200078e0263 */
[----:B------:R-:W-:-:S04]  /*2d00*/  LEA R60, P0, R98, R12, 0x1 ;  /* 0x0000000c623c7211 */ /* 0x000fc800078008ff */
[----:B------:R-:W-:Y:S02]  /*2d10*/  LEA.HI.X R61, R98, R13, R61, 0x1, P0 ;  /* 0x0000000d623d7211 */ /* 0x000fe400000f0c3d */
[----:B------:R-:W-:-:S05]  /*2d20*/  IADD3 R94, P0, R94, R96, RZ ;  /* 0x000000605e5e7210 */ /* 0x000fca0007f1e0ff */
[----:B------:R-:W-:Y:S01]  /*2d30*/  IMAD.X R95, R97, 0x1, R93, P0 ;  /* 0x00000001615f7824 */ /* 0x000fe200000e065d */
[----:B------:R-:W-:-:S05]  /*2d40*/  IADD3 R92, P0, R8, R96, RZ ;  /* 0x00000060085c7210 */ /* 0x000fca0007f1e0ff */
[----:B------:R-:W-:Y:S01]  /*2d50*/  IMAD.X R93, R9, 0x1, R97, P0 ;  /* 0x00000001095d7824 */ /* 0x000fe200000e0661 */
[----:B------:R-:W-:Y:S01]  /*2d60*/  LEA R8, P0, R94, R12, 0x1 ;  /* 0x0000000c5e087211 */ /* 0x000fe200078008ff */
[----:B------:R-:W-:-:S03]  /*2d70*/  IMAD.WIDE.U32 R92, R23, R20, R92 ;  /* 0x00000014175c7225 */ /* 0x000fc600078e005c */
[----:B------:R-:W-:Y:S01]  /*2d80*/  LEA.HI.X R9, R94, R13, R95, 0x1, P0 ;  /* 0x0000000d5e097211 */ /* 0x000fe200000f0c5f */
[----:B------:R-:W-:Y:S01]  /*2d90*/  IMAD.IADD R20, R111, 0x1, R93 ;  /* 0x000000016f147824 */ /* 0x000fe200078e025d */
[----:B------:R-:W-:-:S04]  /*2da0*/  LEA R12, P0, R92, R12, 0x1 ;  /* 0x0000000c5c0c7211 */ /* 0x000fc800078008ff */
[----:B------:R-:W-:Y:S02]  /*2db0*/  LEA.HI.X R13, R92, R13, R20, 0x1, P0 ;  /* 0x0000000d5c0d7211 */ /* 0x000fe400000f0c14 */
[----:B------:R-:W-:Y:S02]  /*2dc0*/  ISETP.GT.AND P0, PT, R3, RZ, P2 ;  /* 0x000000ff0300720c */ /* 0x000fe40001704270 */
[----:B------:R-:W-:-:S11]  /*2dd0*/  P2R R92, PR, RZ, 0x4 ;  /* 0x00000004ff5c7803 */ /* 0x000fd60000000000 */
[----:B------:R-:W-:Y:S05]  /*2de0*/  @!P0 BRA `(.L_x_49) ;  /* 0x0000000000048947 */ /* 0x000fea0003800000 */
[----:B------:R1:W5:Y:S02]  /*2df0*/  LDG.E.LTC128B.U16 R106, desc[UR36][R6.64+0x20] ;  /* 0x00002024066a7981 */ /* 0x000364000c1e1520 */
.L_x_49:
[----:B------:R-:W-:Y:S05]  /*2e00*/  BSYNC B1 ;  /* 0x0000000000017941 */ /* 0x000fea0003800000 */
.L_x_48:
[----:B-----5:R-:W-:Y:S01]  /*2e10*/  HADD2.F32 R20, -RZ, R106.H0_H0 ;  /* 0x2000006aff147230 */ /* 0x020fe20000004100 */
        /* <DEDUP_REMOVED lines=10> */
.L_x_51:
[----:B------:R-:W-:Y:S05]  /*2ec0*/  BSYNC B1 ;  /* 0x0000000000017941 */ /* 0x000fea0003800000 */
.L_x_50:
[----:B-----5:R-:W-:Y:S01]  /*2ed0*/  HADD2.F32 R20, -RZ, R106.H0_H0 ;  /* 0x2000006aff147230 */ /* 0x020fe20000004100 */
[----:B------:R-:W-:Y:S04]  /*2ee0*/  BSSY B1, `(.L_x_52) ;  /* 0x0000008000017945 */ /* 0x000fe80003800000 */
[----:B------:R-:W-:-:S04]  /*2ef0*/  FMUL R20, R20, R89 ;  /* 0x0000005914147220 */ /* 0x000fc80000400000 */
[----:B------:R-:W-:-:S05]  /*2f00*/  FFMA R20, R65, R88, R20 ;  /* 0x0000005841147223 */ /* 0x000fca0000000014 */
[----:B------:R-:W-:-:S05]  /*2f10*/  F2FP.F16.F32.PACK_AB R20, RZ, R20 ;  /* 0x00000014ff14723e */ /* 0x000fca00000000ff */
[----:B------:R0:W-:Y:S01]  /*2f20*/  @P0 STG.E.U16 desc[UR36][R14.64+0x22], R20 ;  /* 0x000022140e000986 */ /* 0x0001e2000c101524 */
[----:B------:R-:W-:-:S13]  /*2f30*/  ISETP.GT.AND P0, PT, R3, 0x8, P2 ;  /* 0x000000080300780c */ /* 0x000fda0001704270 */
[----:B0-----:R-:W-:Y:S05]  /*2f40*/  @!P0 BRA `(.L_x_53) ;  /* 0x0000000000048947 */ /* 0x001fea0003800000 */
[----:B------:R0:W5:Y:S02]  /*2f50*/  LDG.E.LTC128B.U16 R106, desc[UR36][R56.64+0x20] ;  /* 0x00002024386a7981 */ /* 0x000164000c1e1520 */
.L_x_53:
[----:B------:R-:W-:Y:S05]  /*2f60*/  BSYNC B1 ;  /* 0x0000000000017941 */ /* 0x000fea0003800000 */
.L_x_52:
        /* <DEDUP_REMOVED lines=9> */
.L_x_55:
[----:B------:R-:W-:Y:S05]  /*3000*/  BSYNC B1 ;  /* 0x0000000000017941 */ /* 0x000fea0003800000 */
.L_x_54:
        /* <DEDUP_REMOVED lines=11> */
.L_x_57:
[----:B------:R-:W-:Y:S05]  /*30c0*/  BSYNC B1 ;  /* 0x0000000000017941 */ /* 0x000fea0003800000 */
.L_x_56:
[----:B-----5:R-:W-:Y:S01]  /*30d0*/  HADD2.F32 R20, -RZ, R106.H0_H0 ;  /* 0x2000006aff147230 */ /* 0x020fe20000004100 */
[----:B------:R-:W-:Y:S01]  /*30e0*/  ISETP.GT.AND P1, PT, R4, 0x19, PT ;  /* 0x000000190400780c */ /* 0x000fe20003f24270 */
[----:B------:R-:W-:Y:S03]  /*30f0*/  BSSY B1, `(.L_x_58) ;  /* 0x0000009000017945 */ /* 0x000fe60003800000 */
[----:B------:R-:W-:-:S04]  /*3100*/  FMUL R23, R20, R89 ;  /* 0x0000005914177220 */ /* 0x000fc80000400000 */
[----:B------:R-:W-:Y:S01]  /*3110*/  FFMA R23, R68, R88, R23 ;  /* 0x0000005844177223 */ /* 0x000fe20000000017 */
[----:B------:R-:W-:-:S04]  /*3120*/  P2R R68, PR, RZ, 0x2 ;  /* 0x00000002ff447803 */ /* 0x000fc80000000000 */
[----:B------:R-:W-:-:S05]  /*3130*/  F2FP.F16.F32.PACK_AB R23, RZ, R23 ;  /* 0x00000017ff17723e */ /* 0x000fca00000000ff */
[----:B------:R0:W-:Y:S01]  /*3140*/  @P0 STG.E.U16 desc[UR36][R14.64+0x30], R23 ;  /* 0x000030170e000986 */ /* 0x0001e2000c101524 */
[----:B------:R-:W-:-:S13]  /*3150*/  ISETP.GT.AND P0, PT, R3, RZ, P1 ;  /* 0x000000ff0300720c */ /* 0x000fda0000f04270 */
[----:B0-----:R-:W-:Y:S05]  /*3160*/  @!P0 BRA `(.L_x_59) ;  /* 0x0000000000048947 */ /* 0x001fea0003800000 */
[----:B------:R0:W5:Y:S02]  /*3170*/  LDG.E.LTC128B.U16 R106, desc[UR36][R6.64+0x32] ;  /* 0x00003224066a7981 */ /* 0x000164000c1e1520 */
.L_x_59:
[----:B------:R-:W-:Y:S05]  /*3180*/  BSYNC B1 ;  /* 0x0000000000017941 */ /* 0x000fea0003800000 */
.L_x_58:
        /* <DEDUP_REMOVED lines=9> */
.L_x_61:
[----:B------:R-:W-:Y:S05]  /*3220*/  BSYNC B1 ;  /* 0x0000000000017941 */ /* 0x000fea0003800000 */
.L_x_60:
        /* <DEDUP_REMOVED lines=9> */
.L_x_63:
[----:B------:R-:W-:Y:S05]  /*32c0*/  BSYNC B1 ;  /* 0x0000000000017941 */ /* 0x000fea0003800000 */
.L_x_62:
        /* <DEDUP_REMOVED lines=11> */
.L_x_65:
[----:B------:R-:W-:Y:S05]  /*3380*/  BSYNC B1 ;  /* 0x0000000000017941 */ /* 0x000fea0003800000 */
.L_x_64:
        /* <DEDUP_REMOVED lines=11> */
.L_x_67:
[----:B------:R-:W-:Y:S05]  /*3440*/  BSYNC B1 ;  /* 0x0000000000017941 */ /* 0x000fea0003800000 */
.L_x_66:
        /* <DEDUP_REMOVED lines=9> */
.L_x_69:
[----:B------:R-:W-:Y:S05]  /*34e0*/  BSYNC B1 ;  /* 0x0000000000017941 */ /* 0x000fea0003800000 */
.L_x_68:
        /* <DEDUP_REMOVED lines=9> */
.L_x_71:
[----:B------:R-:W-:Y:S05]  /*3580*/  BSYNC B1 ;  /* 0x0000000000017941 */ /* 0x000fea0003800000 */
.L_x_70:
        /* <DEDUP_REMOVED lines=11> */
.L_x_73:
[----:B------:R-:W-:Y:S05]  /*3640*/  BSYNC B1 ;  /* 0x0000000000017941 */ /* 0x000fea0003800000 */
.L_x_72:
        /* <DEDUP_REMOVED lines=11> */
.L_x_75:
[----:B------:R-:W-:Y:S05]  /*3700*/  BSYNC B1 ;  /* 0x0000000000017941 */ /* 0x000fea0003800000 */
.L_x_74:
        /* <DEDUP_REMOVED lines=9> */
.L_x_77:
[----:B------:R-:W-:Y:S05]  /*37a0*/  BSYNC B1 ;  /* 0x0000000000017941 */ /* 0x000fea0003800000 */
.L_x_76:
        /* <DEDUP_REMOVED lines=9> */
.L_x_79:
[----:B------:R-:W-:Y:S05]  /*3840*/  BSYNC B1 ;  /* 0x0000000000017941 */ /* 0x000fea0003800000 */
.L_x_78:
[----:B-----5:R-:W-:Y:S01]  /*3850*/  HADD2.F32 R20, -RZ, R106.H0_H0 ;  /* 0x2000006aff147230 */ /* 0x020fe20000004100 */
[----:B------:R-:W-:Y:S01]  /*3860*/  ISETP.GT.AND P6, PT, R4, 0x30, PT ;  /* 0x000000300400780c */ /* 0x000fe20003fc4270 */
[----:B------:R-:W-:Y:S03]  /*3870*/  BSSY B1, `(.L_x_80) ;  /* 0x0000008000017945 */ /* 0x000fe60003800000 */
[----:B------:R-:W-:-:S04]  /*3880*/  FMUL R20, R20, R89 ;  /* 0x0000005914147220 */ /* 0x000fc80000400000 */
[----:B------:R-:W-:-:S05]  /*3890*/  FFMA R20, R79, R88, R20 ;  /* 0x000000584f147223 */ /* 0x000fca0000000014 */
[----:B------:R-:W-:-:S05]  /*38a0*/  F2FP.F16.F32.PACK_AB R20, RZ, R20 ;  /* 0x00000014ff14723e */ /* 0x000fca00000000ff */
[----:B------:R0:W-:Y:S01]  /*38b0*/  @P0 STG.E.U16 desc[UR36][R58.64+0x52], R20 ;  /* 0x000052143a000986 */ /* 0x0001e2000c101524 */
[----:B------:R-:W-:-:S13]  /*38c0*/  ISETP.GT.AND P0, PT, R3, RZ, P6 ;  /* 0x000000ff0300720c */ /* 0x000fda0003704270 */
[----:B0-----:R-:W-:Y:S05]  /*38d0*/  @!P0 BRA `(.L_x_81) ;  /* 0x0000000000048947 */ /* 0x001fea0003800000 */
[----:B------:R0:W5:Y:S02]  /*38e0*/  LDG.E.LTC128B.U16 R106, desc[UR36][R6.64+0x60] ;  /* 0x00006024066a7981 */ /* 0x000164000c1e1520 */
.L_x_81:
[----:B------:R-:W-:Y:S05]  /*38f0*/  BSYNC B1 ;  /* 0x0000000000017941 */ /* 0x000fea0003800000 */
.L_x_80:
        /* <DEDUP_REMOVED lines=10> */
.L_x_83:
[----:B------:R-:W-:Y:S05]  /*39a0*/  BSYNC B1 ;  /* 0x0000000000017941 */ /* 0x000fea0003800000 */
.L_x_82:
        /* <DEDUP_REMOVED lines=9> */
.L_x_85:
[----:B------:R-:W-:Y:S05]  /*3a40*/  BSYNC B1 ;  /* 0x0000000000017941 */ /* 0x000fea0003800000 */
.L_x_84:
        /* <DEDUP_REMOVED lines=9> */
.L_x_87:
[----:B------:R-:W-:Y:S05]  /*3ae0*/  BSYNC B1 ;  /* 0x0000000000017941 */ /* 0x000fea0003800000 */
.L_x_86:
        /* <DEDUP_REMOVED lines=10> */
.L_x_89:
[----:B------:R-:W-:Y:S05]  /*3b90*/  BSYNC B1 ;  /* 0x0000000000017941 */ /* 0x000fea0003800000 */
.L_x_88:
[----:B-----5:R-:W-:Y:S01]  /*3ba0*/  HADD2.F32 R20, -RZ, R106.H0_H0 ;  /* 0x2000006aff147230 */ /* 0x020fe20000004100 */
[----:B------:R-:W-:Y:S04]  /*3bb0*/  BSSY B1, `(.L_x_90) ;  /* 0x000000f000017945 */ /* 0x000fe80003800000 */
[----:B------:R-:W-:-:S04]  /*3bc0*/  FMUL R23, R20, R89 ;  /* 0x0000005914177220 */ /* 0x000fc80000400000 */
[----:B------:R-:W-:-:S05]  /*3bd0*/  FFMA R23, R84, R88, R23 ;  /* 0x0000005854177223 */ /* 0x000fca0000000017 */
[----:B------:R-:W-:-:S05]  /*3be0*/  F2FP.F16.F32.PACK_AB R23, RZ, R23 ;  /* 0x00000017ff17723e */ /* 0x000fca00000000ff */
[----:B------:R0:W-:Y:S01]  /*3bf0*/  @P0 STG.E.U16 desc[UR36][R14.64+0x70], R23 ;  /* 0x000070170e000986 */ /* 0x0001e2000c101524 */
[----:B------:R-:W-:-:S05]  /*3c00*/  IADD3 R64, P0, R5, R90, RZ ;  /* 0x0000005a05407210 */ /* 0x000fca0007f1e0ff */
[----:B------:R-:W-:Y:S01]  /*3c10*/  IMAD.X R65, R21, 0x1, R91, P0 ;  /* 0x0000000115417824 */ /* 0x000fe200000e065b */
[----:B------:R-:W-:-:S05]  /*3c20*/  IADD3 R66, P0, R5, R90, RZ ;  /* 0x0000005a05427210 */ /* 0x000fca0007f1e0ff */
[----:B------:R-:W-:Y:S01]  /*3c30*/  IMAD.X R67, R21, 0x1, R91, P0 ;  /* 0x0000000115437824 */ /* 0x000fe200000e065b */
[----:B------:R-:W-:-:S05]  /*3c40*/  IADD3 R20, P0, R5, R14, RZ ;  /* 0x0000000e05147210 */ /* 0x000fca0007f1e0ff */
[----:B------:R-:W-:Y:S01]  /*3c50*/  IMAD.X R21, R21, 0x1, R15, P0 ;  /* 0x0000000115157824 */ /* 0x000fe200000e060f */
[----:B------:R-:W-:-:S04]  /*3c60*/  ISETP.GT.AND P0, PT, R4, 0x39, PT ;  /* 0x000000390400780c */ /* 0x000fc80003f04270 */
[----:B------:R-:W-:-:S13]  /*3c70*/  ISETP.GT.AND P3, PT, R3, RZ, P0 ;  /* 0x000000ff0300720c */ /* 0x000fda0000764270 */
[----:B0-----:R-:W-:Y:S05]  /*3c80*/  @!P3 BRA `(.L_x_91) ;  /* 0x000000000004b947 */ /* 0x001fea0003800000 */
[----:B------:R0:W5:Y:S02]  /*3c90*/  LDG.E.LTC128B.U16 R106, desc[UR36][R6.64+0x72] ;  /* 0x00007224066a7981 */ /* 0x000164000c1e1520 */
.L_x_91:
[----:B------:R-:W-:Y:S05]  /*3ca0*/  BSYNC B1 ;  /* 0x0000000000017941 */ /* 0x000fea0003800000 */
.L_x_90:
        /* <DEDUP_REMOVED lines=9> */
.L_x_93:
[----:B------:R-:W-:Y:S05]  /*3d40*/  BSYNC B1 ;  /* 0x0000000000017941 */ /* 0x000fea0003800000 */
.L_x_92:
        /* <DEDUP_REMOVED lines=9> */
.L_x_95:
[----:B------:R-:W-:Y:S05]  /*3de0*/  BSYNC B1 ;  /* 0x0000000000017941 */ /* 0x000fea0003800000 */
.L_x_94:
[----:B-----5:R-:W-:-:S05]  /*3df0*/  HADD2.F32 R4, -RZ, R106.H0_H0 ;  /* 0x2000006aff047230 */ /* 0x020fca0000004100 */
[----:B------:R-:W-:-:S04]  /*3e00*/  FMUL R4, R4, R89 ;  /* 0x0000005904047220 */ /* 0x000fc80000400000 */
[----:B------:R-:W-:-:S05]  /*3e10*/  FFMA R4, R87, R88, R4 ;  /* 0x0000005857047223 */ /* 0x000fca0000000004 */
[----:B------:R-:W-:-:S04]  /*3e20*/  F2FP.F16.F32.PACK_AB R4, RZ, R4 ;  /* 0x00000004ff04723e */ /* 0x000fc800000000ff */
[----:B-1-3--:R-:W-:-:S05]  /*3e30*/  PRMT R6, R4, 0x7610, R6 ;  /* 0x0000761004067816 */ /* 0x00afca0000000006 */
[----:B------:R1:W-:Y:S01]  /*3e40*/  @P3 STG.E.U16 desc[UR36][R58.64+0x72], R6 ;  /* 0x000072063a003986 */ /* 0x0003e2000c101524 */
[----:B------:R-:W-:-:S13]  /*3e50*/  ISETP.GT.AND P3, PT, R3, 0x80, P5 ;  /* 0x000000800300780c */ /* 0x000fda0002f64270 */
[----:B------:R-:W3:Y:S01]  /*3e60*/  @P3 LDG.E.LTC128B.U16 R106, desc[UR36][R62.64] ;  /* 0x000000243e6a3981 */ /* 0x000ee2000c1e1520 */
[----:B------:R-:W-:Y:S01]  /*3e70*/  BSSY B1, `(.L_x_96) ;  /* 0x000000a000017945 */ /* 0x000fe20003800000 */
[----:B---3--:R-:W-:-:S05]  /*3e80*/  HADD2.F32 R4, -RZ, R106.H0_H0 ;  /* 0x2000006aff047230 */ /* 0x008fca0000004100 */
[----:B------:R-:W-:-:S04]  /*3e90*/  FMUL R5, R4, R89 ;  /* 0x0000005904057220 */ /* 0x000fc80000400000 */
[----:B------:R-:W-:-:S05]  /*3ea0*/  FFMA R5, R24, R88, R5 ;  /* 0x0000005818057223 */ /* 0x000fca0000000005 */
[----:B------:R-:W-:-:S05]  /*3eb0*/  F2FP.F16.F32.PACK_AB R5, RZ, R5 ;  /* 0x00000005ff05723e */ /* 0x000fca00000000ff */
[----:B------:R1:W-:Y:S01]  /*3ec0*/  @P3 STG.E.U16 desc[UR36][R20.64], R5 ;  /* 0x0000000514003986 */ /* 0x0003e2000c101524 */
[----:B------:R-:W-:-:S04]  /*3ed0*/  ISETP.NE.AND P3, PT, R107, RZ, PT ;  /* 0x000000ff6b00720c */ /* 0x000fc80003f65270 */
[----:B------:R-:W-:-:S13]  /*3ee0*/  ISETP.GT.AND P3, PT, R3, 0x80, P3 ;  /* 0x000000800300780c */ /* 0x000fda0001f64270 */
[----:B-1----:R-:W-:Y:S05]  /*3ef0*/  @!P3 BRA `(.L_x_97) ;  /* 0x000000000004b947 */ /* 0x002fea0003800000 */
[----:B------:R1:W5:Y:S02]  /*3f00*/  LDG.E.LTC128B.U16 R106, desc[UR36][R60.64+0x2] ;  /* 0x000002243c6a7981 */ /* 0x000364000c1e1520 */
.L_x_97:
[----:B------:R-:W-:Y:S05]  /*3f10*/  BSYNC B1 ;  /* 0x0000000000017941 */ /* 0x000fea0003800000 */
.L_x_96:
[----:B-----5:R-:W-:Y:S01]  /*3f20*/  HADD2.F32 R4, -RZ, R106.H0_H0 ;  /* 0x2000006aff047230 */ /* 0x020fe20000004100 */
[----:B------:R-:W-:Y:S01]  /*3f30*/  ISETP.GT.AND P5, PT, R3, 0x88, P5 ;  /* 0x000000880300780c */ /* 0x000fe20002fa4270 */
[----:B------:R-:W-:Y:S01]  /*3f40*/  @P3 IMAD.MOV.U32 R5, RZ, RZ, R21 ;  /* 0x000000ffff053224 */ /* 0x000fe200078e0015 */
[----:B------:R-:W-:Y:S02]  /*3f50*/  BSSY B1, `(.L_x_98) ;  /* 0x0000009000017945 */ /* 0x000fe40003800000 */
[----:B------:R-:W-:-:S04]  /*3f60*/  FMUL R4, R4, R89 ;  /* 0x0000005904047220 */ /* 0x000fc80000400000 */
[----:B------:R-:W-:-:S05]  /*3f70*/  FFMA R4, R25, R88, R4 ;  /* 0x0000005819047223 */ /* 0x000fca0000000004 */
[----:B------:R-:W-:-:S04]  /*3f80*/  F2FP.F16.F32.PACK_AB R4, RZ, R4 ;  /* 0x00000004ff04723e */ /* 0x000fc800000000ff */
[----:B------:R-:W-:Y:S01]  /*3f90*/  PRMT R6, R4, 0x7610, R6 ;  /* 0x0000761004067816 */ /* 0x000fe20000000006 */
[----:B------:R-:W-:-:S05]  /*3fa0*/  @P3 IMAD.MOV.U32 R4, RZ, RZ, R20 ;  /* 0x000000ffff043224 */ /* 0x000fca00078e0014 */
[----:B------:R3:W-:Y:S01]  /*3fb0*/  @P3 STG.E.U16 desc[UR36][R4.64+0x2], R6 ;  /* 0x0000020604003986 */ /* 0x0007e2000c101524 */
[----:B------:R-:W-:Y:S05]  /*3fc0*/  @!P5 BRA `(.L_x_99) ;  /* 0x000000000004d947 */ /* 0x000fea0003800000 */
[----:B------:R0:W5:Y:S02]  /*3fd0*/  LDG.E.LTC128B.U16 R106, desc[UR36][R8.64] ;  /* 0x00000024086a7981 */ /* 0x000164000c1e1520 */
.L_x_99:
[----:B------:R-:W-:Y:S05]  /*3fe0*/  BSYNC B1 ;  /* 0x0000000000017941 */ /* 0x000fea0003800000 */
.L_x_98:
[----:B---3-5:R-:W-:Y:S01]  /*3ff0*/  HADD2.F32 R4, -RZ, R106.H0_H0 ;  /* 0x2000006aff047230 */ /* 0x028fe20000004100 */
[----:B------:R-:W-:Y:S01]  /*4000*/  ISETP.NE.AND P3, PT, R107, RZ, PT ;  /* 0x000000ff6b00720c */ /* 0x000fe20003f65270 */
[----:B------:R-:W-:Y:S03]  /*4010*/  BSSY B1, `(.L_x_100) ;  /* 0x0000008000017945 */ /* 0x000fe60003800000 */
[----:B------:R-:W-:Y:S01]  /*4020*/  FMUL R5, R4, R89 ;  /* 0x0000005904057220 */ /* 0x000fe20000400000 */
[----:B------:R-:W-:-:S03]  /*4030*/  ISETP.GT.AND P3, PT, R3, 0x88, P3 ;  /* 0x000000880300780c */ /* 0x000fc60001f64270 */
[----:B------:R-:W-:-:S05]  /*4040*/  FFMA R5, R26, R88, R5 ;  /* 0x000000581a057223 */ /* 0x000fca0000000005 */
[----:B------:R-:W-:-:S05]  /*4050*/  F2FP.F16.F32.PACK_AB R5, RZ, R5 ;  /* 0x00000005ff05723e */ /* 0x000fca00000000ff */
[----:B------:R3:W-:Y:S01]  /*4060*/  @P5 STG.E.U16 desc[UR36][R64.64], R5 ;  /* 0x0000000540005986 */ /* 0x0007e2000c101524 */
[----:B------:R-:W-:Y:S05]  /*4070*/  @!P3 BRA `(.L_x_101) ;  /* 0x000000000004b947 */ /* 0x000fea0003800000 */
[----:B------:R0:W5:Y:S02]  /*4080*/  LDG.E.LTC128B.U16 R106, desc[UR36][R12.64+0x2] ;  /* 0x000002240c6a7981 */ /* 0x000164000c1e1520 */
.L_x_101:
[----:B------:R-:W-:Y:S05]  /*4090*/  BSYNC B1 ;  /* 0x0000000000017941 */ /* 0x000fea0003800000 */
.L_x_100:
[----:B-----5:R-:W-:Y:S01]  /*40a0*/  HADD2.F32 R4, -RZ, R106.H0_H0 ;  /* 0x2000006aff047230 */ /* 0x020fe20000004100 */
[----:B------:R-:W-:Y:S01]  /*40b0*/  ISETP.NE.AND P5, PT, R108, RZ, PT ;  /* 0x000000ff6c00720c */ /* 0x000fe20003fa5270 */
[----:B------:R-:W-:Y:S03]  /*40c0*/  BSSY B1, `(.L_x_102) ;  /* 0x0000008000017945 */ /* 0x000fe60003800000 */
[----:B------:R-:W-:-:S04]  /*40d0*/  FMUL R4, R4, R89 ;  /* 0x0000005904047220 */ /* 0x000fc80000400000 */
[----:B------:R-:W-:-:S05]  /*40e0*/  FFMA R4, R27, R88, R4 ;  /* 0x000000581b047223 */ /* 0x000fca0000000004 */
[----:B------:R-:W-:-:S05]  /*40f0*/  F2FP.F16.F32.PACK_AB R4, RZ, R4 ;  /* 0x00000004ff04723e */ /* 0x000fca00000000ff */
[----:B------:R0:W-:Y:S01]  /*4100*/  @P3 STG.E.U16 desc[UR36][R66.64+0x2], R4 ;  /* 0x0000020442003986 */ /* 0x0001e2000c101524 */
[----:B------:R-:W-:-:S13]  /*4110*/  ISETP.GT.AND P3, PT, R3, 0x80, P5 ;  /* 0x000000800300780c */ /* 0x000fda0002f64270 */
[----:B0-----:R-:W-:Y:S05]  /*4120*/  @!P3 BRA `(.L_x_103) ;  /* 0x000000000004b947 */ /* 0x001fea0003800000 */
[----:B------:R0:W5:Y:S02]  /*4130*/  LDG.E.LTC128B.U16 R106, desc[UR36][R60.64+0x10] ;  /* 0x000010243c6a7981 */ /* 0x000164000c1e1520 */
.L_x_103:
[----:B------:R-:W-:Y:S05]  /*4140*/  BSYNC B1 ;  /* 0x0000000000017941 */ /* 0x000fea0003800000 */
.L_x_102:
[----:B-----5:R-:W-:Y:S01]  /*4150*/  HADD2.F32 R4, -RZ, R106.H0_H0 ;  /* 0x2000006aff047230 */ /* 0x020fe20000004100 */
[----:B------:R-:W-:Y:S01]  /*4160*/  ISETP.NE.AND P5, PT, R104, RZ, PT ;  /* 0x000000ff6800720c */ /* 0x000fe20003fa5270 */
[----:B------:R-:W-:Y:S03]  /*4170*/  BSSY B1, `(.L_x_104) ;  /* 0x000000b000017945 */ /* 0x000fe60003800000 */
[----:B---3--:R-:W-:Y:S01]  /*4180*/  FMUL R5, R4, R89 ;  /* 0x0000005904057220 */ /* 0x008fe20000400000 */
[----:B------:R-:W-:-:S03]  /*4190*/  @P3 IMAD.MOV.U32 R4, RZ, RZ, R20 ;  /* 0x000000ffff043224 */ /* 0x000fc600078e0014 */
[----:B------:R-:W-:-:S05]  /*41a0*/  FFMA R5, R28, R88, R5 ;  /* 0x000000581c057223 */ /* 0x000fca0000000005 */
[----:B------:R-:W-:-:S04]  /*41b0*/  F2FP.F16.F32.PACK_AB R5, RZ, R5 ;  /* 0x00000005ff05723e */ /* 0x000fc800000000ff */
[----:B------:R-:W-:Y:S01]  /*41c0*/  PRMT R6, R5, 0x7610, R6 ;  /* 0x0000761005067816 */ /* 0x000fe20000000006 */
[----:B------:R-:W-:-:S05]  /*41d0*/  @P3 IMAD.MOV.U32 R5, RZ, RZ, R21 ;  /* 0x000000ffff053224 */ /* 0x000fca00078e0015 */
[----:B------:R3:W-:Y:S01]  /*41e0*/  @P3 STG.E.U16 desc[UR36][R4.64+0x10], R6 ;  /* 0x0000100604003986 */ /* 0x0007e2000c101524 */
[----:B------:R-:W-:-:S13]  /*41f0*/  ISETP.GT.AND P3, PT, R3, 0x80, P5 ;  /* 0x000000800300780c */ /* 0x000fda0002f64270 */
[----:B---3--:R-:W-:Y:S05]  /*4200*/  @!P3 BRA `(.L_x_105) ;  /* 0x000000000004b947 */ /* 0x008fea0003800000 */
[----:B------:R3:W5:Y:S02]  /*4210*/  LDG.E.LTC128B.U16 R106, desc[UR36][R60.64+0x12] ;  /* 0x000012243c6a7981 */ /* 0x000764000c1e1520 */
.L_x_105:
[----:B------:R-:W-:Y:S05]  /*4220*/  BSYNC B1 ;  /* 0x0000000000017941 */ /* 0x000fea0003800000 */
.L_x_104:
[----:B-----5:R-:W-:Y:S01]  /*4230*/  HADD2.F32 R4, -RZ, R106.H0_H0 ;  /* 0x2000006aff047230 */ /* 0x020fe20000004100 */
[----:B------:R-:W-:Y:S01]  /*4240*/  BSSY B1, `(.L_x_106) ;  /* 0x000000c000017945 */ /* 0x000fe20003800000 */
[----:B------:R-:W-:-:S03]  /*4250*/  @P3 IMAD.MOV.U32 R5, RZ, RZ, R21 ;  /* 0x000000ffff053224 */ /* 0x000fc600078e0015 */
[----:B------:R-:W-:-:S04]  /*4260*/  FMUL R4, R4, R89 ;  /* 0x0000005904047220 */ /* 0x000fc80000400000 */
[----:B------:R-:W-:-:S05]  /*4270*/  FFMA R4, R29, R88, R4 ;  /* 0x000000581d047223 */ /* 0x000fca0000000004 */
[----:B------:R-:W-:-:S04]  /*4280*/  F2FP.F16.F32.PACK_AB R4, RZ, R4 ;  /* 0x00000004ff04723e */ /* 0x000fc800000000ff */
[----:B------:R-:W-:Y:S01]  /*4290*/  PRMT R6, R4, 0x7610, R6 ;  /* 0x0000761004067816 */ /* 0x000fe20000000006 */
[----:B------:R-:W-:-:S05]  /*42a0*/  @P3 IMAD.MOV.U32 R4, RZ, RZ, R20 ;  /* 0x000000ffff043224 */ /* 0x000fca00078e0014 */
[----:B------:R0:W-:Y:S01]  /*42b0*/  @P3 STG.E.U16 desc[UR36][R4.64+0x12], R6 ;  /* 0x0000120604003986 */ /* 0x0001e2000c101524 */
[----:B------:R-:W-:-:S04]  /*42c0*/  ISETP.NE.AND P3, PT, R108, RZ, PT ;  /* 0x000000ff6c00720c */ /* 0x000fc80003f65270 */
[----:B------:R-:W-:-:S13]  /*42d0*/  ISETP.GT.AND P3, PT, R3, 0x88, P3 ;  /* 0x000000880300780c */ /* 0x000fda0001f64270 */
[----:B0-----:R-:W-:Y:S05]  /*42e0*/  @!P3 BRA `(.L_x_107) ;  /* 0x000000000004b947 */ /* 0x001fea0003800000 */
[----:B------:R0:W5:Y:S02]  /*42f0*/  LDG.E.LTC128B.U16 R106, desc[UR36][R12.64+0x10] ;  /* 0x000010240c6a7981 */ /* 0x000164000c1e1520 */
.L_x_107:
[----:B------:R-:W-:Y:S05]  /*4300*/  BSYNC B1 ;  /* 0x0000000000017941 */ /* 0x000fea0003800000 */
.L_x_106:
        /* <DEDUP_REMOVED lines=9> */
.L_x_109:
[----:B------:R-:W-:Y:S05]  /*43a0*/  BSYNC B1 ;  /* 0x0000000000017941 */ /* 0x000fea0003800000 */
.L_x_108:
[----:B-----5:R-:W-:Y:S01]  /*43b0*/  HADD2.F32 R4, -RZ, R106.H0_H0 ;  /* 0x2000006aff047230 */ /* 0x020fe20000004100 */
[----:B------:R-:W-:Y:S01]  /*43c0*/  ISETP.NE.AND P5, PT, R92, RZ, PT ;  /* 0x000000ff5c00720c */ /* 0x000fe20003fa5270 */
        /* <DEDUP_REMOVED lines=8> */
[----:B------:R-:W-:-:S13]  /*4450*/  ISETP.GT.AND P3, PT, R3, 0x80, P5 ;  /* 0x000000800300780c */ /* 0x000fda0002f64270 */
[----:B0-----:R-:W-:Y:S05]  /*4460*/  @!P3 BRA `(.L_x_111) ;  /* 0x000000000004b947 */ /* 0x001fea0003800000 */
[----:B------:R0:W5:Y:S02]  /*4470*/  LDG.E.LTC128B.U16 R106, desc[UR36][R60.64+0x20] ;  /* 0x000020243c6a7981 */ /* 0x000164000c1e1520 */
.L_x_111:
[----:B------:R-:W-:Y:S05]  /*4480*/  BSYNC B1 ;  /* 0x0000000000017941 */ /* 0x000fea0003800000 */
.L_x_110:
[----:B-----5:R-:W-:Y:S01]  /*4490*/  HADD2.F32 R4, -RZ, R106.H0_H0 ;  /* 0x2000006aff047230 */ /* 0x020fe20000004100 */
[----:B------:R-:W-:Y:S01]  /*44a0*/  ISETP.NE.AND P5, PT, R93, RZ, PT ;  /* 0x000000ff5d00720c */ /* 0x000fe20003fa5270 */
[----:B------:R-:W-:Y:S03]  /*44b0*/  BSSY B1, `(.L_x_112) ;  /* 0x000000b000017945 */ /* 0x000fe60003800000 */
[----:B------:R-:W-:Y:S01]  /*44c0*/  FMUL R5, R4, R89 ;  /* 0x0000005904057220 */ /* 0x000fe20000400000 */
[----:B------:R-:W-:-:S03]  /*44d0*/  @P3 IMAD.MOV.U32 R4, RZ, RZ, R20 ;  /* 0x000000ffff043224 */ /* 0x000fc600078e0014 */
        /* <DEDUP_REMOVED lines=8> */
.L_x_113:
[----:B------:R-:W-:Y:S05]  /*4560*/  BSYNC B1 ;  /* 0x0000000000017941 */ /* 0x000fea0003800000 */
.L_x_112:
        /* <DEDUP_REMOVED lines=13> */
.L_x_115:
[----:B------:R-:W-:Y:S05]  /*4640*/  BSYNC B1 ;  /* 0x0000000000017941 */ /* 0x000fea0003800000 */
.L_x_114:
[----:B-----5:R-:W-:Y:S01]  /*4650*/  HADD2.F32 R4, -RZ, R106.H0_H0 ;  /* 0x2000006aff047230 */ /* 0x020fe20000004100 */
[----:B------:R-:W-:Y:S04]  /*4660*/  BSSY B1, `(.L_x_116) ;  /* 0x000000b000017945 */ /* 0x000fe80003800000 */
        /* <DEDUP_REMOVED lines=10> */
.L_x_117:
[----:B------:R-:W-:Y:S05]  /*4710*/  BSYNC B1 ;  /* 0x0000000000017941 */ /* 0x000fea0003800000 */
.L_x_116:
        /* <DEDUP_REMOVED lines=13> */
.L_x_119:
[----:B------:R-:W-:Y:S05]  /*47f0*/  BSYNC B1 ;  /* 0x0000000000017941 */ /* 0x000fea0003800000 */
.L_x_118:
        /* <DEDUP_REMOVED lines=13> */
.L_x_121:
[----:B------:R-:W-:Y:S05]  /*48d0*/  BSYNC B1 ;  /* 0x0000000000017941 */ /* 0x000fea0003800000 */
.L_x_120:
        /* <DEDUP_REMOVED lines=13> */
.L_x_123:
[----:B------:R-:W-:Y:S05]  /*49b0*/  BSYNC B1 ;  /* 0x0000000000017941 */ /* 0x000fea0003800000 */
.L_x_122:
        /* <DEDUP_REMOVED lines=12> */
.L_x_125:
[----:B------:R-:W-:Y:S05]  /*4a80*/  BSYNC B1 ;  /* 0x0000000000017941 */ /* 0x000fea0003800000 */
.L_x_124:
        /* <DEDUP_REMOVED lines=13> */
.L_x_127:
[----:B------:R-:W-:Y:S05]  /*4b60*/  BSYNC B1 ;  /* 0x0000000000017941 */ /* 0x000fea0003800000 */
.L_x_126:
        /* <DEDUP_REMOVED lines=13> */
.L_x_129:
[----:B------:R-:W-:Y:S05]  /*4c40*/  BSYNC B1 ;  /* 0x0000000000017941 */ /* 0x000fea0003800000 */
.L_x_128:
        /* <DEDUP_REMOVED lines=13> */
.L_x_131:
[----:B------:R-:W-:Y:S05]  /*4d20*/  BSYNC B1 ;  /* 0x0000000000017941 */ /* 0x000fea0003800000 */
.L_x_130:
        /* <DEDUP_REMOVED lines=12> */
.L_x_133:
[----:B------:R-:W-:Y:S05]  /*4df0*/  BSYNC B1 ;  /* 0x0000000000017941 */ /* 0x000fea0003800000 */
.L_x_132:
        /* <DEDUP_REMOVED lines=13> */
.L_x_135:
[----:B------:R-:W-:Y:S05]  /*4ed0*/  BSYNC B1 ;  /* 0x0000000000017941 */ /* 0x000fea0003800000 */
.L_x_134:
        /* <DEDUP_REMOVED lines=12> */
.L_x_137:
[----:B------:R-:W-:Y:S05]  /*4fa0*/  BSYNC B1 ;  /* 0x0000000000017941 */ /* 0x000fea0003800000 */
.L_x_136:
        /* <DEDUP_REMOVED lines=12> */
.L_x_139:
[----:B------:R-:W-:Y:S05]  /*5070*/  BSYNC B1 ;  /* 0x0000000000017941 */ /* 0x000fea0003800000 */
.L_x_138:
        /* <DEDUP_REMOVED lines=12> */
.L_x_141:
[----:B------:R-:W-:Y:S05]  /*5140*/  BSYNC B1 ;  /* 0x0000000000017941 */ /* 0x000fea0003800000 */
.L_x_140:
        /* <DEDUP_REMOVED lines=12> */
.L_x_143:
[----:B------:R-:W-:Y:S05]  /*5210*/  BSYNC B1 ;  /* 0x0000000000017941 */ /* 0x000fea0003800000 */
.L_x_142:
        /* <DEDUP_REMOVED lines=12> */
.L_x_145:
[----:B------:R-:W-:Y:S05]  /*52e0*/  BSYNC B1 ;  /* 0x0000000000017941 */ /* 0x000fea0003800000 */
.L_x_144:
        /* <DEDUP_REMOVED lines=12> */
.L_x_147:
[----:B------:R-:W-:Y:S05]  /*53b0*/  BSYNC B1 ;  /* 0x0000000000017941 */ /* 0x000fea0003800000 */
.L_x_146:
[----:B0----5:R-:W-:Y:S01]  /*53c0*/  HADD2.F32 R4, -RZ, R106.H0_H0 ;  /* 0x2000006aff047230 */ /* 0x021fe20000004100 */
[----:B------:R-:W-:Y:S01]  /*53d0*/  ISETP.GT.AND P2, PT, R3, 0x88, P2 ;  /* 0x000000880300780c */ /* 0x000fe20001744270 */
        /* <DEDUP_REMOVED lines=8> */
[----:B------:R-:W-:Y:S05]  /*5460*/  @!P2 BRA `(.L_x_149) ;  /* 0x000000000004a947 */ /* 0x000fea0003800000 */
[----:B------:R0:W5:Y:S02]  /*5470*/  LDG.E.LTC128B.U16 R106, desc[UR36][R12.64+0x62] ;  /* 0x000062240c6a7981 */ /* 0x000164000c1e1520 */
.L_x_149:
[----:B------:R-:W-:Y:S05]  /*5480*/  BSYNC B1 ;  /* 0x0000000000017941 */ /* 0x000fea0003800000 */
.L_x_148:
[----:B0----5:R-:W-:Y:S01]  /*5490*/  HADD2.F32 R4, -RZ, R106.H0_H0 ;  /* 0x2000006aff047230 */ /* 0x021fe20000004100 */
        /* <DEDUP_REMOVED lines=11> */
.L_x_151:
[----:B------:R-:W-:Y:S05]  /*5550*/  BSYNC B1 ;  /* 0x0000000000017941 */ /* 0x000fea0003800000 */
.L_x_150:
        /* <DEDUP_REMOVED lines=12> */
.L_x_153:
[----:B------:R-:W-:Y:S05]  /*5620*/  BSYNC B1 ;  /* 0x0000000000017941 */ /* 0x000fea0003800000 */
.L_x_152:
[----:B0----5:R-:W-:Y:S01]  /*5630*/  HADD2.F32 R4, -RZ, R106.H0_H0 ;  /* 0x2000006aff047230 */ /* 0x021fe20000004100 */
[----:B------:R-:W-:Y:S01]  /*5640*/  ISETP.GT.AND P1, PT, R3, 0x88, P1 ;  /* 0x000000880300780c */ /* 0x000fe20000f24270 */
[----:B------:R-:W-:Y:S03]  /*5650*/  BSSY B1, `(.L_x_154) ;  /* 0x0000007000017945 */ /* 0x000fe60003800000 */
[----:B------:R-:W-:-:S04]  /*5660*/  FMUL R4, R4, R89 ;  /* 0x0000005904047220 */ /* 0x000fc80000400000 */
[----:B------:R-:W-:-:S05]  /*5670*/  FFMA R4, R53, R88, R4 ;  /* 0x0000005835047223 */ /* 0x000fca0000000004 */
[----:B------:R-:W-:-:S05]  /*5680*/  F2FP.F16.F32.PACK_AB R4, RZ, R4 ;  /* 0x00000004ff04723e */ /* 0x000fca00000000ff */
[----:B------:R0:W-:Y:S01]  /*5690*/  @P2 STG.E.U16 desc[UR36][R20.64+0x72], R4 ;  /* 0x0000720414002986 */ /* 0x0001e2000c101524 */
[----:B------:R-:W-:Y:S05]  /*56a0*/  @!P1 BRA `(.L_x_155) ;  /* 0x0000000000049947 */ /* 0x000fea0003800000 */
[----:B------:R0:W5:Y:S02]  /*56b0*/  LDG.E.LTC128B.U16 R106, desc[UR36][R12.64+0x70] ;  /* 0x000070240c6a7981 */ /* 0x000164000c1e1520 */
.L_x_155:
[----:B------:R-:W-:Y:S05]  /*56c0*/  BSYNC B1 ;  /* 0x0000000000017941 */ /* 0x000fea0003800000 */
.L_x_154:
        /* <DEDUP_REMOVED lines=12> */
.L_x_157:
[----:B------:R-:W-:Y:S05]  /*5790*/  BSYNC B1 ;  /* 0x0000000000017941 */ /* 0x000fea0003800000 */
.L_x_156:
[----:B------:R-:W-:Y:S05]  /*57a0*/  @!P0 BRA `(.L_x_158) ;  /* 0x0000001400d48947 */ /* 0x000fea0003800000 */
[----:B-----5:R-:W-:-:S05]  /*57b0*/  HADD2.F32 R106, -RZ, R106.H0_H0 ;  /* 0x2000006aff6a7230 */ /* 0x020fca0000004100 */
[----:B------:R-:W-:-:S04]  /*57c0*/  FMUL R106, R106, R89 ;  /* 0x000000596a6a7220 */ /* 0x000fc80000400000 */
[----:B------:R-:W-:-:S05]  /*57d0*/  FFMA R106, R55, R88, R106 ;  /* 0x00000058376a7223 */ /* 0x000fca000000006a */
[----:B------:R-:W-:-:S05]  /*57e0*/  F2FP.F16.F32.PACK_AB R106, RZ, R106 ;  /* 0x0000006aff6a723e */ /* 0x000fca00000000ff */
[----:B------:R0:W-:Y:S01]  /*57f0*/  STG.E.U16 desc[UR36][R10.64+0x72], R106 ;  /* 0x0000726a0a007986 */ /* 0x0001e2000c101524 */
[----:B------:R-:W-:Y:S05]  /*5800*/  BRA `(.L_x_158) ;  /* 0x0000001400bc7947 */ /* 0x000fea0003800000 */
.L_x_35:
[----:B------:R-:W-:Y:S01]  /*5810*/  ULDC.64 UR4, c[0x0][0x5c0] ;  /* 0x0001700000047ab9 */ /* 0x000fe20000000a00 */
[----:B------:R-:W-:Y:S01]  /*5820*/  ISETP.GT.AND P4, PT, R4, 0x1, PT ;  /* 0x000000010400780c */ /* 0x000fe20003f84270 */
[-C--:B------:R-:W-:Y:S01]  /*5830*/  FMUL R56, R56, R88.reuse ;  /* 0x0000005838387220 */ /* 0x080fe20000400000 */
[----:B------:R-:W-:Y:S01]  /*5840*/  LEA R12, P1, R104, UR4, 0x1 ;  /* 0x00000004680c7c11 */ /* 0x000fe2000f8208ff */
[-C--:B------:R-:W-:Y:S01]  /*5850*/  FMUL R57, R57, R88.reuse ;  /* 0x0000005839397220 */ /* 0x080fe20000400000 */
[C---:B------:R-:W-:Y:S01]  /*5860*/  IMAD.SHL.U32 R7, R10.reuse, 0x10, RZ ;  /* 0x000000100a077824 */ /* 0x040fe200078e00ff */
[----:B------:R-:W-:Y:S01]  /*5870*/  SHF.L.U64.HI R5, R10, 0x4, R11 ;  /* 0x000000040a057819 */ /* 0x000fe2000001020b */
[-C--:B------:R-:W-:Y:S01]  /*5880*/  FMUL R58, R58, R88.reuse ;  /* 0x000000583a3a7220 */ /* 0x080fe20000400000 */
[----:B------:R-:W-:Y:S01]  /*5890*/  LEA.HI.X R13, R104, UR5, R107, 0x1, P1 ;  /* 0x00000005680d7c11 */ /* 0x000fe200088f0c6b */
[-C--:B------:R-:W-:Y:S01]  /*58a0*/  FMUL R59, R59, R88.reuse ;  /* 0x000000583b3b7220 */ /* 0x080fe20000400000 */
[----:B------:R-:W-:Y:S01]  /*58b0*/  ISETP.GT.AND P1, PT, R3, RZ, P4 ;  /* 0x000000ff0300720c */ /* 0x000fe20002724270 */
[----:B------:R-:W-:Y:S01]  /*58c0*/  FMUL R60, R60, R88 ;  /* 0x000000583c3c7220 */ /* 0x000fe20000400000 */
[----:B------:R-:W-:Y:S01]  /*58d0*/  F2FP.F16.F32.PACK_AB R56, RZ, R56 ;  /* 0x00000038ff38723e */ /* 0x000fe200000000ff */
[-C--:B------:R-:W-:Y:S01]  /*58e0*/  FMUL R61, R61, R88.reuse ;  /* 0x000000583d3d7220 */ /* 0x080fe20000400000 */
[----:B------:R-:W-:Y:S01]  /*58f0*/  F2FP.F16.F32.PACK_AB R57, RZ, R57 ;  /* 0x00000039ff39723e */ /* 0x000fe200000000ff */
[----:B------:R-:W-:Y:S01]  /*5900*/  FMUL R62, R62, R88 ;  /* 0x000000583e3e7220 */ /* 0x000fe20000400000 */
[C---:B------:R-:W-:Y:S01]  /*5910*/  SHF.L.U64.HI R23, R10.reuse, 0x8, R11 ;  /* 0x000000080a177819 */ /* 0x040fe2000001020b */
[----:B------:R-:W-:Y:S01]  /*5920*/  @P0 STG.E.U16 desc[UR36][R12.64], R56 ;  /* 0x000000380c000986 */ /* 0x000fe2000c101524 */
[----:B------:R-:W-:Y:S01]  /*5930*/  PRMT R14, R57, 0x7610, R14 ;  /* 0x00007610390e7816 */ /* 0x000fe2000000000e */
[----:B------:R-:W-:Y:S01]  /*5940*/  IMAD.SHL.U32 R57, R10, 0x100, RZ ;  /* 0x000001000a397824 */ /* 0x000fe200078e00ff */
[----:B------:R-:W-:Y:S01]  /*5950*/  IADD3 R8, P0, R7, R12, RZ ;  /* 0x0000000c07087210 */ /* 0x000fe20007f1e0ff */
[----:B------:R-:W-:Y:S01]  /*5960*/  FMUL R63, R63, R88 ;  /* 0x000000583f3f7220 */ /* 0x000fe20000400000 */
[----:B------:R-:W-:Y:S01]  /*5970*/  ISETP.GT.AND P3, PT, R4, 0x8, PT ;  /* 0x000000080400780c */ /* 0x000fe20003f64270 */
[--C-:B------:R-:W-:Y:S01]  /*5980*/  @P1 IMAD.MOV.U32 R10, RZ, RZ, R12.reuse ;  /* 0x000000ffff0a1224 */ /* 0x100fe200078e000c */
[----:B------:R-:W-:Y:S01]  /*5990*/  ISETP.GT.AND P2, PT, R3, 0x8, P5 ;  /* 0x000000080300780c */ /* 0x000fe20002f44270 */
[--C-:B------:R-:W-:Y:S01]  /*59a0*/  @P1 IMAD.MOV.U32 R11, RZ, RZ, R13.reuse ;  /* 0x000000ffff0b1224 */ /* 0x100fe200078e000d */
[----:B------:R-:W-:Y:S01]  /*59b0*/  F2FP.F16.F32.PACK_AB R58, RZ, R58 ;  /* 0x0000003aff3a723e */ /* 0x000fe200000000ff */
[----:B------:R-:W-:Y:S01]  /*59c0*/  IMAD.X R9, R5, 0x1, R13, P0 ;  /* 0x0000000105097824 */ /* 0x000fe200000e060d */
[----:B------:R-:W-:Y:S01]  /*59d0*/  F2FP.F16.F32.PACK_AB R59, RZ, R59 ;  /* 0x0000003bff3b723e */ /* 0x000fe200000000ff */
[----:B------:R-:W-:Y:S01]  /*59e0*/  FMUL R64, R64, R88 ;  /* 0x0000005840407220 */ /* 0x000fe20000400000 */
[----:B------:R0:W-:Y:S01]  /*59f0*/  @P1 STG.E.U16 desc[UR36][R10.64+0x2], R14 ;  /* 0x0000020e0a001986 */ /* 0x0001e2000c101524 */
[----:B------:R-:W-:Y:S01]  /*5a00*/  IADD3 R6, P0, P1, R57, R12, R7 ;  /* 0x0000000c39067210 */ /* 0x000fe2000791e007 */
[----:B------:R-:W-:Y:S01]  /*5a10*/  FMUL R65, R65, R88 ;  /* 0x0000005841417220 */ /* 0x000fe20000400000 */
[----:B------:R-:W-:Y:S01]  /*5a20*/  F2FP.F16.F32.PACK_AB R60, RZ, R60 ;  /* 0x0000003cff3c723e */ /* 0x000fe200000000ff */
[-C--:B------:R-:W-:Y:S01]  /*5a30*/  FMUL R66, R66, R88.reuse ;  /* 0x0000005842427220 */ /* 0x080fe20000400000 */
[----:B------:R-:W-:Y:S01]  /*5a40*/  IADD3.X R7, R23, R13, R5, P0, P1 ;  /* 0x0000000d17077210 */ /* 0x000fe200007e2405 */
[-C--:B------:R-:W-:Y:S01]  /*5a50*/  FMUL R67, R67, R88.reuse ;  /* 0x0000005843437220 */ /* 0x080fe20000400000 */
[C---:B------:R-:W-:Y:S01]  /*5a60*/  ISETP.GT.AND P0, PT, R3.reuse, RZ, P3 ;  /* 0x000000ff0300720c */ /* 0x040fe20001f04270 */
[----:B------:R-:W-:Y:S01]  /*5a70*/  @P2 STG.E.U16 desc[UR36][R8.64], R58 ;  /* 0x0000003a08002986 */ /* 0x000fe2000c101524 */
[----:B------:R-:W-:Y:S01]  /*5a80*/  ISETP.GT.AND P1, PT, R3, 0x8, P4 ;  /* 0x000000080300780c */ /* 0x000fe20002724270 */
[-C--:B------:R-:W-:Y:S01]  /*5a90*/  FMUL R68, R68, R88.reuse ;  /* 0x0000005844447220 */ /* 0x080fe20000400000 */
[----:B------:R-:W-:Y:S01]  /*5aa0*/  ISETP.GT.AND P2, PT, R4, 0x9, PT ;  /* 0x000000090400780c */ /* 0x000fe20003f44270 */
[-C--:B------:R-:W-:Y:S01]  /*5ab0*/  FMUL R69, R69, R88.reuse ;  /* 0x0000005845457220 */ /* 0x080fe20000400000 */
[----:B------:R-:W-:Y:S01]  /*5ac0*/  F2FP.F16.F32.PACK_AB R61, RZ, R61 ;  /* 0x0000003dff3d723e */ /* 0x000fe200000000ff */
[----:B------:R-:W-:Y:S01]  /*5ad0*/  FMUL R70, R70, R88 ;  /* 0x0000005846467220 */ /* 0x000fe20000400000 */
[----:B------:R-:W-:Y:S01]  /*5ae0*/  F2FP.F16.F32.PACK_AB R62, RZ, R62 ;  /* 0x0000003eff3e723e */ /* 0x000fe200000000ff */
[-C--:B------:R-:W-:Y:S01]  /*5af0*/  FMUL R71, R71, R88.reuse ;  /* 0x0000005847477220 */ /* 0x080fe20000400000 */
[----:B------:R-:W-:Y:S01]  /*5b00*/  F2FP.F16.F32.PACK_AB R63, RZ, R63 ;  /* 0x0000003fff3f723e */ /* 0x000fe200000000ff */
[----:B------:R-:W-:Y:S01]  /*5b10*/  FMUL R72, R72, R88 ;  /* 0x0000005848487220 */ /* 0x000fe20000400000 */
[----:B------:R-:W-:Y:S01]  /*5b20*/  F2FP.F16.F32.PACK_AB R64, RZ, R64 ;  /* 0x00000040ff40723e */ /* 0x000fe200000000ff */
[--C-:B0-----:R-:W-:Y:S01]  /*5b30*/  @P0 IMAD.MOV.U32 R10, RZ, RZ, R12.reuse ;  /* 0x000000ffff0a0224 */ /* 0x101fe200078e000c */
[----:B------:R-:W-:Y:S01]  /*5b40*/  F2FP.F16.F32.PACK_AB R65, RZ, R65 ;  /* 0x00000041ff41723e */ /* 0x000fe200000000ff */
[--C-:B------:R-:W-:Y:S01]  /*5b50*/  @P0 IMAD.MOV.U32 R11, RZ, RZ, R13.reuse ;  /* 0x000000ffff0b0224 */ /* 0x100fe200078e000d */
[----:B------:R-:W-:Y:S01]  /*5b60*/  @P1 STG.E.U16 desc[UR36][R8.64+0x2], R59 ;  /* 0x0000023b08001986 */ /* 0x000fe2000c101524 */
[----:B------:R-:W-:Y:S01]  /*5b70*/  ISETP.GT.AND P1, PT, R4, 0x11, PT ;  /* 0x000000110400780c */ /* 0x000fe20003f24270 */
[----:B------:R-:W-:Y:S01]  /*5b80*/  FMUL R73, R73, R88 ;  /* 0x0000005849497220 */ /* 0x000fe20000400000 */
[----:B------:R-:W-:Y:S01]  /*5b90*/  F2FP.F16.F32.PACK_AB R66, RZ, R66 ;  /* 0x00000042ff42723e */ /* 0x000fe200000000ff */
[----:B------:R0:W-:Y:S01]  /*5ba0*/  @P0 STG.E.U16 desc[UR36][R10.64+0x10], R60 ;  /* 0x0000103c0a000986 */ /* 0x0001e2000c101524 */
[----:B------:R-:W-:Y:S01]  /*5bb0*/  ISETP.GT.AND P0, PT, R3, RZ, P2 ;  /* 0x000000ff0300720c */ /* 0x000fe20001704270 */
        /* <DEDUP_REMOVED lines=15> */
[----:B------:R-:W-:Y:S01]  /*5cb0*/  F2FP.F16.F32.PACK_AB R74, RZ, R74 ;  /* 0x0000004aff4a723e */ /* 0x000fe200000000ff */
[-C--:B------:R-:W-:Y:S01]  /*5cc0*/  FMUL R80, R80, R88.reuse ;  /* 0x0000005850507220 */ /* 0x080fe20000400000 */
[----:B------:R-:W-:Y:S01]  /*5cd0*/  F2FP.F16.F32.PACK_AB R75, RZ, R75 ;  /* 0x0000004bff4b723e */ /* 0x000fe200000000ff */
[-C--:B------:R-:W-:Y:S01]  /*5ce0*/  FMUL R81, R81, R88.reuse ;  /* 0x0000005851517220 */ /* 0x080fe20000400000 */
[----:B------:R0:W-:Y:S01]  /*5cf0*/  @P0 STG.E.U16 desc[UR36][R10.64+0x12], R61 ;  /* 0x0000123d0a000986 */ /* 0x0001e2000c101524 */
[----:B------:R-:W-:Y:S01]  /*5d00*/  ISETP.GT.AND P0, PT, R3, 0x8, P3 ;  /* 0x000000080300780c */ /* 0x000fe20001f04270 */
[----:B------:R-:W-:Y:S01]  /*5d10*/  FMUL R82, R82, R88 ;  /* 0x0000005852527220 */ /* 0x000fe20000400000 */
[----:B------:R-:W-:Y:S01]  /*5d20*/  F2FP.F16.F32.PACK_AB R76, RZ, R76 ;  /* 0x0000004cff4c723e */ /* 0x000fe200000000ff */
        /* <DEDUP_REMOVED lines=10> */
[----:B------:R-:W-:Y:S01]  /*5dd0*/  @P0 STG.E.U16 desc[UR36][R8.64+0x10], R62 ;  /* 0x0000103e08000986 */ /* 0x000fe2000c101524 */
[----:B------:R-:W-:Y:S01]  /*5de0*/  ISETP.GT.AND P0, PT, R3, 0x8, P2 ;  /* 0x000000080300780c */ /* 0x000fe20001704270 */
[-C--:B------:R-:W-:Y:S01]  /*5df0*/  FMUL R24, R24, R88.reuse ;  /* 0x0000005818187220 */ /* 0x080fe20000400000 */
[C---:B------:R-:W-:Y:S01]  /*5e00*/  ISETP.GT.AND P2, PT, R4.reuse, 0x10, PT ;  /* 0x000000100400780c */ /* 0x040fe20003f44270 */
        /* <DEDUP_REMOVED lines=32> */
[----:B------:R-:W-:Y:S01]  /*6010*/  ISETP.GT.AND P0, PT, R3, RZ, P1 ;  /* 0x000000ff0300720c */ /* 0x000fe20000f04270 */
        /* <DEDUP_REMOVED lines=10> */
[----:B------:R-:W-:Y:S01]  /*60c0*/  FMUL R43, R43, R88 ;  /* 0x000000582b2b7220 */ /* 0x000fe20000400000 */
[----:B------:R-:W-:Y:S01]  /*60d0*/  F2FP.F16.F32.PACK_AB R35, RZ, R35 ;  /* 0x00000023ff23723e */ /* 0x000fe200000000ff */
[----:B0-----:R-:W-:Y:S01]  /*60e0*/  @P0 IMAD.MOV.U32 R10, RZ, RZ, R12 ;  /* 0x000000ffff0a0224 */ /* 0x001fe200078e000c */
[----:B------:R-:W-:Y:S01]  /*60f0*/  F2FP.F16.F32.PACK_AB R36, RZ, R36 ;  /* 0x00000024ff24723e */ /* 0x000fe200000000ff */
[----:B------:R-:W-:Y:S01]  /*6100*/  @P0 IMAD.MOV.U32 R11, RZ, RZ, R13 ;  /* 0x000000ffff0b0224 */ /* 0x000fe200078e000d */
[----:B------:R-:W-:Y:S01]  /*6110*/  F2FP.F16.F32.PACK_AB R37, RZ, R37 ;  /* 0x00000025ff25723e */ /* 0x000fe200000000ff */
[----:B------:R-:W-:Y:S01]  /*6120*/  FMUL R44, R44, R88 ;  /* 0x000000582c2c7220 */ /* 0x000fe20000400000 */
[----:B------:R-:W-:Y:S01]  /*6130*/  F2FP.F16.F32.PACK_AB R38, RZ, R38 ;  /* 0x00000026ff26723e */ /* 0x000fe200000000ff */
[-C--:B------:R-:W-:Y:S01]  /*6140*/  FMUL R45, R45, R88.reuse ;  /* 0x000000582d2d7220 */ /* 0x080fe20000400000 */
[----:B------:R0:W-:Y:S01]  /*6150*/  @P0 STG.E.U16 desc[UR36][R10.64+0x22], R65 ;  /* 0x000022410a000986 */ /* 0x0001e2000c101524 */
        /* <DEDUP_REMOVED lines=13> */
[----:B------:R-:W-:Y:S01]  /*6230*/  @P0 STG.E.U16 desc[UR36][R8.64+0x20], R66 ;  /* 0x0000204208000986 */ /* 0x000fe2000c101524 */
[----:B------:R-:W-:Y:S01]  /*6240*/  ISETP.GT.AND P0, PT, R3, 0x8, P1 ;  /* 0x000000080300780c */ /* 0x000fe20000f04270 */
[-C--:B------:R-:W-:Y:S01]  /*6250*/  FMUL R52, R52, R88.reuse ;  /* 0x0000005834347220 */ /* 0x080fe20000400000 */
[----:B------:R-:W-:Y:S01]  /*6260*/  ISETP.GT.AND P1, PT, R4, 0x19, PT ;  /* 0x000000190400780c */ /* 0x000fe20003f24270 */
[----:B------:R-:W-:Y:S01]  /*6270*/  FMUL R53, R53, R88 ;  /* 0x0000005835357220 */ /* 0x000fe20000400000 */
[----:B------:R-:W-:Y:S01]  /*6280*/  F2FP.F16.F32.PACK_AB R44, RZ, R44 ;  /* 0x0000002cff2c723e */ /* 0x000fe200000000ff */
[-C--:B------:R-:W-:Y:S01]  /*6290*/  FMUL R54, R54, R88.reuse ;  /* 0x0000005836367220 */ /* 0x080fe20000400000 */
[----:B------:R-:W-:Y:S01]  /*62a0*/  F2FP.F16.F32.PACK_AB R45, RZ, R45 ;  /* 0x0000002dff2d723e */ /* 0x000fe200000000ff */
[----:B------:R-:W-:Y:S01]  /*62b0*/  FMUL R55, R55, R88 ;  /* 0x0000005837377220 */ /* 0x000fe20000400000 */
[----:B------:R-:W-:-:S02]  /*62c0*/  F2FP.F16.F32.PACK_AB R46, RZ, R46 ;  /* 0x0000002eff2e723e */ /* 0x000fc400000000ff */
[----:B------:R-:W-:Y:S02]  /*62d0*/  F2FP.F16.F32.PACK_AB R47, RZ, R47 ;  /* 0x0000002fff2f723e */ /* 0x000fe400000000ff */
[----:B------:R-:W-:Y:S01]  /*62e0*/  F2FP.F16.F32.PACK_AB R48, RZ, R48 ;  /* 0x00000030ff30723e */ /* 0x000fe200000000ff */
[----:B------:R-:W-:Y:S01]  /*62f0*/  @P0 STG.E.U16 desc[UR36][R8.64+0x22], R67 ;  /* 0x0000224308000986 */ /* 0x000fe2000c101524 */
[----:B------:R-:W-:Y:S02]  /*6300*/  ISETP.GT.AND P0, PT, R3, RZ, P2 ;  /* 0x000000ff0300720c */ /* 0x000fe40001704270 */
[----:B------:R-:W-:Y:S02]  /*6310*/  F2FP.F16.F32.PACK_AB R49, RZ, R49 ;  /* 0x00000031ff31723e */ /* 0x000fe400000000ff */
[----:B------:R-:W-:Y:S02]  /*6320*/  F2FP.F16.F32.PACK_AB R50, RZ, R50 ;  /* 0x00000032ff32723e */ /* 0x000fe400000000ff */
[----:B------:R-:W-:-:S02]  /*6330*/  F2FP.F16.F32.PACK_AB R51, RZ, R51 ;  /* 0x00000033ff33723e */ /* 0x000fc400000000ff */
[----:B------:R-:W-:Y:S02]  /*6340*/  F2FP.F16.F32.PACK_AB R52, RZ, R52 ;  /* 0x00000034ff34723e */ /* 0x000fe400000000ff */
[----:B------:R-:W-:Y:S02]  /*6350*/  F2FP.F16.F32.PACK_AB R53, RZ, R53 ;  /* 0x00000035ff35723e */ /* 0x000fe400000000ff */
[----:B------:R-:W-:Y:S01]  /*6360*/  F2FP.F16.F32.PACK_AB R54, RZ, R54 ;  /* 0x00000036ff36723e */ /* 0x000fe200000000ff */
[----:B0-----:R-:W-:Y:S01]  /*6370*/  @P0 IMAD.MOV.U32 R10, RZ, RZ, R12 ;  /* 0x000000ffff0a0224 */ /* 0x001fe200078e000c */
[----:B------:R-:W-:Y:S01]  /*6380*/  F2FP.F16.F32.PACK_AB R55, RZ, R55 ;  /* 0x00000037ff37723e */ /* 0x000fe200000000ff */
[----:B------:R-:W-:-:S05]  /*6390*/  @P0 IMAD.MOV.U32 R11, RZ, RZ, R13 ;  /* 0x000000ffff0b0224 */ /* 0x000fca00078e000d */
[----:B------:R0:W-:Y:S01]  /*63a0*/  @P0 STG.E.U16 desc[UR36][R10.64+0x30], R68 ;  /* 0x000030440a000986 */ /* 0x0001e2000c101524 */
[----:B------:R-:W-:-:S13]  /*63b0*/  ISETP.GT.AND P0, PT, R3, RZ, P1 ;  /* 0x000000ff0300720c */ /* 0x000fda0000f04270 */
[----:B0-----:R-:W-:Y:S02]  /*63c0*/  @P0 IMAD.MOV.U32 R10, RZ, RZ, R12 ;  /* 0x000000ffff0a0224 */ /* 0x001fe400078e000c */
[----:B------:R-:W-:-:S05]  /*63d0*/  @P0 IMAD.MOV.U32 R11, RZ, RZ, R13 ;  /* 0x000000ffff0b0224 */ /* 0x000fca00078e000d */
[----:B------:R0:W-:Y:S01]  /*63e0*/  @P0 STG.E.U16 desc[UR36][R10.64+0x32], R69 ;  /* 0x000032450a000986 */ /* 0x0001e2000c101524 */
[----:B------:R-:W-:Y:S02]  /*63f0*/  ISETP.GT.AND P0, PT, R3, 0x8, P2 ;  /* 0x000000080300780c */ /* 0x000fe40001704270 */
[----:B------:R-:W-:-:S11]  /*6400*/  ISETP.GT.AND P2, PT, R4, 0x20, PT ;  /* 0x000000200400780c */ /* 0x000fd60003f44270 */
[----:B------:R-:W-:Y:S01]  /*6410*/  @P0 STG.E.U16 desc[UR36][R8.64+0x30], R70 ;  /* 0x0000304608000986 */ /* 0x000fe2000c101524 */
[----:B------:R-:W-:Y:S02]  /*6420*/  ISETP.GT.AND P0, PT, R3, 0x8, P1 ;  /* 0x000000080300780c */ /* 0x000fe40000f04270 */
[----:B------:R-:W-:-:S11]  /*6430*/  ISETP.GT.AND P1, PT, R4, 0x21, PT ;  /* 0x000000210400780c */ /* 0x000fd60003f24270 */
[----:B------:R-:W-:Y:S01]  /*6440*/  @P0 STG.E.U16 desc[UR36][R8.64+0x32], R71 ;  /* 0x0000324708000986 */ /* 0x000fe2000c101524 */
[----:B------:R-:W-:-:S13]  /*6450*/  ISETP.GT.AND P0, PT, R3, RZ, P2 ;  /* 0x000000ff0300720c */ /* 0x000fda0001704270 */
[----:B0-----:R-:W-:Y:S02]  /*6460*/  @P0 IMAD.MOV.U32 R10, RZ, RZ, R12 ;  /* 0x000000ffff0a0224 */ /* 0x001fe400078e000c */
        /* <DEDUP_REMOVED lines=20> */
[----:B------:R-:W-:-:S13]  /*65b0*/  ISETP.GT.AND P0, PT, R3, 0x8, P1 ;  /* 0x000000080300780c */ /* 0x000fda0000f04270 */
[----:B------:R-:W-:Y:S01]  /*65c0*/  @P0 STG.E.U16 desc[UR36][R8.64+0x50], R78 ;  /* 0x0000504e08000986 */ /* 0x000fe2000c101524 */
[----:B------:R-:W-:-:S13]  /*65d0*/  ISETP.GT.AND P0, PT, R3, 0x8, P4 ;  /* 0x000000080300780c */ /* 0x000fda0002704270 */
[----:B------:R-:W-:Y:S01]  /*65e0*/  @P0 STG.E.U16 desc[UR36][R8.64+0x52], R79 ;  /* 0x0000524f08000986 */ /* 0x000fe2000c101524 */
[----:B------:R-:W-:-:S04]  /*65f0*/  ISETP.GT.AND P0, PT, R4, 0x30, PT ;  /* 0x000000300400780c */ /* 0x000fc80003f04270 */
        /* <DEDUP_REMOVED lines=12> */
[----:B------:R-:W-:-:S05]  /*66c0*/  IADD3 R14, P1, R57, R8, RZ ;  /* 0x00000008390e7210 */ /* 0x000fca0007f3e0ff */
[----:B------:R-:W-:Y:S01]  /*66d0*/  IMAD.X R15, R23, 0x1, R9, P1 ;  /* 0x00000001170f7824 */ /* 0x000fe200008e0609 */
[----:B------:R-:W-:-:S13]  /*66e0*/  ISETP.GT.AND P1, PT, R3, RZ, P2 ;  /* 0x000000ff0300720c */ /* 0x000fda0001724270 */
[----:B------:R-:W-:Y:S01]  /*66f0*/  @P1 STG.E.U16 desc[UR36][R12.64+0x70], R84 ;  /* 0x000070540c001986 */ /* 0x000fe2000c101524 */
[----:B------:R-:W-:-:S05]  /*6700*/  IADD3 R20, P1, R57, R8, RZ ;  /* 0x0000000839147210 */ /* 0x000fca0007f3e0ff */
[----:B------:R-:W-:Y:S01]  /*6710*/  IMAD.X R21, R23, 0x1, R9, P1 ;  /* 0x0000000117157824 */ /* 0x000fe200008e0609 */
[----:B0-----:R-:W-:-:S05]  /*6720*/  IADD3 R10, P1, R57, R12, RZ ;  /* 0x0000000c390a7210 */ /* 0x001fca0007f3e0ff */
[----:B------:R-:W-:Y:S01]  /*6730*/  IMAD.X R11, R23, 0x1, R13, P1 ;  /* 0x00000001170b7824 */ /* 0x000fe200008e060d */
[----:B------:R-:W-:-:S04]  /*6740*/  ISETP.GT.AND P1, PT, R4, 0x39, PT ;  /* 0x000000390400780c */ /* 0x000fc80003f24270 */
[----:B------:R-:W-:-:S13]  /*6750*/  ISETP.GT.AND P6, PT, R3, RZ, P1 ;  /* 0x000000ff0300720c */ /* 0x000fda0000fc4270 */
[----:B------:R-:W-:Y:S01]  /*6760*/  @P6 STG.E.U16 desc[UR36][R12.64+0x72], R85 ;  /* 0x000072550c006986 */ /* 0x000fe2000c101524 */
[----:B------:R-:W-:-:S13]  /*6770*/  ISETP.GT.AND P6, PT, R3, 0x8, P2 ;  /* 0x000000080300780c */ /* 0x000fda00017c4270 */
[----:B------:R-:W-:Y:S01]  /*6780*/  @P6 STG.E.U16 desc[UR36][R8.64+0x70], R86 ;  /* 0x0000705608006986 */ /* 0x000fe2000c101524 */
[----:B------:R-:W-:-:S13]  /*6790*/  ISETP.GT.AND P6, PT, R3, 0x8, P1 ;  /* 0x000000080300780c */ /* 0x000fda0000fc4270 */
[----:B------:R0:W-:Y:S01]  /*67a0*/  @P6 STG.E.U16 desc[UR36][R8.64+0x72], R87 ;  /* 0x0000725708006986 */ /* 0x0001e2000c101524 */
[C---:B------:R-:W-:Y:S02]  /*67b0*/  ISETP.GT.AND P6, PT, R3.reuse, 0x80, P5 ;  /* 0x000000800300780c */ /* 0x040fe40002fc4270 */
[----:B------:R-:W-:-:S11]  /*67c0*/  ISETP.GT.AND P5, PT, R3, 0x88, P5 ;  /* 0x000000880300780c */ /* 0x000fd60002fa4270 */
[----:B------:R-:W-:Y:S01]  /*67d0*/  @P6 STG.E.U16 desc[UR36][R10.64], R24 ;  /* 0x000000180a006986 */ /* 0x000fe2000c101524 */
[----:B------:R-:W-:-:S04]  /*67e0*/  ISETP.GT.AND P6, PT, R4, 0x1, PT ;  /* 0x000000010400780c */ /* 0x000fc80003fc4270 */
[----:B------:R-:W-:-:S13]  /*67f0*/  ISETP.GT.AND P6, PT, R3, 0x80, P6 ;  /* 0x000000800300780c */ /* 0x000fda00037c4270 */
[----:B0-----:R-:W-:Y:S02]  /*6800*/  @P6 IMAD.MOV.U32 R8, RZ, RZ, R10 ;  /* 0x000000ffff086224 */ /* 0x001fe400078e000a */
[----:B------:R-:W-:-:S05]  /*6810*/  @P6 IMAD.MOV.U32 R9, RZ, RZ, R11 ;  /* 0x000000ffff096224 */ /* 0x000fca00078e000b */
[----:B------:R0:W-:Y:S01]  /*6820*/  @P6 STG.E.U16 desc[UR36][R8.64+0x2], R25 ;  /* 0x0000021908006986 */ /* 0x0001e2000c101524 */
[----:B------:R-:W-:-:S03]  /*6830*/  ISETP.GT.AND P6, PT, R4, 0x1, PT ;  /* 0x000000010400780c */ /* 0x000fc60003fc4270 */
[----:B------:R-:W-:Y:S01]  /*6840*/  @P5 STG.E.U16 desc[UR36][R14.64], R26 ;  /* 0x0000001a0e005986 */ /* 0x000fe2000c101524 */
[----:B------:R-:W-:Y:S02]  /*6850*/  ISETP.GT.AND P5, PT, R3, 0x88, P6 ;  /* 0x000000880300780c */ /* 0x000fe400037a4270 */
[----:B------:R-:W-:-:S11]  /*6860*/  ISETP.GT.AND P6, PT, R4, 0x8, PT ;  /* 0x000000080400780c */ /* 0x000fd60003fc4270 */
[----:B------:R-:W-:Y:S01]  /*6870*/  @P5 STG.E.U16 desc[UR36][R20.64+0x2], R27 ;  /* 0x0000021b14005986 */ /* 0x000fe2000c101524 */
[----:B------:R-:W-:Y:S02]  /*6880*/  ISETP.GT.AND P5, PT, R3, 0x80, P6 ;  /* 0x000000800300780c */ /* 0x000fe400037a4270 */
[----:B------:R-:W-:-:S11]  /*6890*/  ISETP.GT.AND P6, PT, R4, 0x9, PT ;  /* 0x000000090400780c */ /* 0x000fd60003fc4270 */
[----:B0-----:R-:W-:Y:S02]  /*68a0*/  @P5 IMAD.MOV.U32 R8, RZ, RZ, R10 ;  /* 0x000000ffff085224 */ /* 0x001fe400078e000a */
[----:B------:R-:W-:-:S05]  /*68b0*/  @P5 IMAD.MOV.U32 R9, RZ, RZ, R11 ;  /* 0x000000ffff095224 */ /* 0x000fca00078e000b */
[----:B------:R0:W-:Y:S01]  /*68c0*/  @P5 STG.E.U16 desc[UR36][R8.64+0x10], R28 ;  /* 0x0000101c08005986 */ /* 0x0001e2000c101524 */
[----:B------:R-:W-:-:S13]  /*68d0*/  ISETP.GT.AND P5, PT, R3, 0x80, P6 ;  /* 0x000000800300780c */ /* 0x000fda00037a4270 */
[----:B0-----:R-:W-:Y:S02]  /*68e0*/  @P5 IMAD.MOV.U32 R8, RZ, RZ, R10 ;  /* 0x000000ffff085224 */ /* 0x001fe400078e000a */
[----:B------:R-:W-:-:S05]  /*68f0*/  @P5 IMAD.MOV.U32 R9, RZ, RZ, R11 ;  /* 0x000000ffff095224 */ /* 0x000fca00078e000b */
[----:B------:R0:W-:Y:S01]  /*6900*/  @P5 STG.E.U16 desc[UR36][R8.64+0x12], R29 ;  /* 0x0000121d08005986 */ /* 0x0001e2000c101524 */
[----:B------:R-:W-:-:S04]  /*6910*/  ISETP.GT.AND P5, PT, R4, 0x8, PT ;  /* 0x000000080400780c */ /* 0x000fc80003fa4270 */
[----:B------:R-:W-:-:S13]  /*6920*/  ISETP.GT.AND P5, PT, R3, 0x88, P5 ;  /* 0x000000880300780c */ /* 0x000fda0002fa4270 */
        /* <DEDUP_REMOVED lines=42> */
[----:B------:R-:W-:Y:S01]  /*6bd0*/  @P5 STG.E.U16 desc[UR36][R8.64+0x42], R41 ;  /* 0x0000422908005986 */ /* 0x000fe2000c101524 */
[----:B------:R-:W-:-:S04]  /*6be0*/  ISETP.GT.AND P5, PT, R4, 0x20, PT ;  /* 0x000000200400780c */ /* 0x000fc80003fa4270 */
[----:B------:R-:W-:-:S13]  /*6bf0*/  ISETP.GT.AND P5, PT, R3, 0x88, P5 ;  /* 0x000000880300780c */ /* 0x000fda0002fa4270 */
[----:B------:R-:W-:Y:S01]  /*6c00*/  @P5 STG.E.U16 desc[UR36][R6.64+0x40], R42 ;  /* 0x0000402a06005986 */ /* 0x000fe2000c101524 */
[----:B------:R-:W-:Y:S02]  /*6c10*/  ISETP.GT.AND P5, PT, R3, 0x88, P6 ;  /* 0x000000880300780c */ /* 0x000fe400037a4270 */
[----:B------:R-:W-:-:S11]  /*6c20*/  ISETP.GT.AND P6, PT, R4, 0x28, PT ;  /* 0x000000280400780c */ /* 0x000fd60003fc4270 */
[----:B------:R-:W-:Y:S01]  /*6c30*/  @P5 STG.E.U16 desc[UR36][R6.64+0x42], R43 ;  /* 0x0000422b06005986 */ /* 0x000fe2000c101524 */
[----:B------:R-:W-:-:S13]  /*6c40*/  ISETP.GT.AND P5, PT, R3, 0x80, P6 ;  /* 0x000000800300780c */ /* 0x000fda00037a4270 */
[----:B------:R-:W-:Y:S02]  /*6c50*/  @P5 IMAD.MOV.U32 R4, RZ, RZ, R10 ;  /* 0x000000ffff045224 */ /* 0x000fe400078e000a */
[----:B------:R-:W-:-:S05]  /*6c60*/  @P5 IMAD.MOV.U32 R5, RZ, RZ, R11 ;  /* 0x000000ffff055224 */ /* 0x000fca00078e000b */
[----:B------:R0:W-:Y:S01]  /*6c70*/  @P5 STG.E.U16 desc[UR36][R4.64+0x50], R44 ;  /* 0x0000502c04005986 */ /* 0x0001e2000c101524 */
[C---:B------:R-:W-:Y:S02]  /*6c80*/  ISETP.GT.AND P5, PT, R3.reuse, 0x80, P4 ;  /* 0x000000800300780c */ /* 0x040fe400027a4270 */
[----:B------:R-:W-:-:S11]  /*6c90*/  ISETP.GT.AND P4, PT, R3, 0x88, P4 ;  /* 0x000000880300780c */ /* 0x000fd60002784270 */
[----:B0-----:R-:W-:Y:S02]  /*6ca0*/  @P5 IMAD.MOV.U32 R4, RZ, RZ, R10 ;  /* 0x000000ffff045224 */ /* 0x001fe400078e000a */
[----:B------:R-:W-:-:S05]  /*6cb0*/  @P5 IMAD.MOV.U32 R5, RZ, RZ, R11 ;  /* 0x000000ffff055224 */ /* 0x000fca00078e000b */
[----:B------:R0:W-:Y:S01]  /*6cc0*/  @P5 STG.E.U16 desc[UR36][R4.64+0x52], R45 ;  /* 0x0000522d04005986 */ /* 0x0001e2000c101524 */
[----:B------:R-:W-:-:S13]  /*6cd0*/  ISETP.GT.AND P5, PT, R3, 0x88, P6 ;  /* 0x000000880300780c */ /* 0x000fda00037a4270 */
[----:B0-----:R-:W-:Y:S02]  /*6ce0*/  @P5 IMAD.MOV.U32 R4, RZ, RZ, R6 ;  /* 0x000000ffff045224 */ /* 0x001fe400078e0006 */
[----:B------:R-:W-:-:S05]  /*6cf0*/  @P5 IMAD.MOV.U32 R5, RZ, RZ, R7 ;  /* 0x000000ffff055224 */ /* 0x000fca00078e0007 */
[----:B------:R0:W-:Y:S02]  /*6d00*/  @P5 STG.E.U16 desc[UR36][R4.64+0x50], R46 ;  /* 0x0000502e04005986 */ /* 0x0001e4000c101524 */
[----:B0-----:R-:W-:Y:S02]  /*6d10*/  @P4 IMAD.MOV.U32 R4, RZ, RZ, R6 ;  /* 0x000000ffff044224 */ /* 0x001fe400078e0006 */
[----:B------:R-:W-:-:S05]  /*6d20*/  @P4 IMAD.MOV.U32 R5, RZ, RZ, R7 ;  /* 0x000000ffff054224 */ /* 0x000fca00078e0007 */
[----:B------:R0:W-:Y:S01]  /*6d30*/  @P4 STG.E.U16 desc[UR36][R4.64+0x52], R47 ;  /* 0x0000522f04004986 */ /* 0x0001e2000c101524 */
[C---:B------:R-:W-:Y:S02]  /*6d40*/  ISETP.GT.AND P4, PT, R3.reuse, 0x80, P0 ;  /* 0x000000800300780c */ /* 0x040fe40000784270 */
[----:B------:R-:W-:-:S11]  /*6d50*/  ISETP.GT.AND P0, PT, R3, 0x88, P0 ;  /* 0x000000880300780c */ /* 0x000fd60000704270 */
        /* <DEDUP_REMOVED lines=9> */
[----:B------:R-:W-:Y:S01]  /*6df0*/  ISETP.GT.AND P2, PT, R3, 0x88, P2 ;  /* 0x000000880300780c */ /* 0x000fe20001744270 */
[----:B0-----:R-:W-:Y:S02]  /*6e00*/  @P0 IMAD.MOV.U32 R4, RZ, RZ, R6 ;  /* 0x000000ffff040224 */ /* 0x001fe400078e0006 */
[----:B------:R-:W-:-:S05]  /*6e10*/  @P0 IMAD.MOV.U32 R5, RZ, RZ, R7 ;  /* 0x000000ffff050224 */ /* 0x000fca00078e0007 */
[----:B------:R0:W-:Y:S01]  /*6e20*/  @P0 STG.E.U16 desc[UR36][R4.64+0x60], R50 ;  /* 0x0000603204000986 */ /* 0x0001e2000c101524 */
[C---:B------:R-:W-:Y:S02]  /*6e30*/  ISETP.GT.AND P0, PT, R3.reuse, 0x80, P1 ;  /* 0x000000800300780c */ /* 0x040fe40000f04270 */
[----:B------:R-:W-:Y:S01]  /*6e40*/  ISETP.GT.AND P1, PT, R3, 0x88, P1 ;  /* 0x000000880300780c */ /* 0x000fe20000f24270 */
[----:B0-----:R-:W-:Y:S02]  /*6e50*/  @P3 IMAD.MOV.U32 R4, RZ, RZ, R6 ;  /* 0x000000ffff043224 */ /* 0x001fe400078e0006 */
[----:B------:R-:W-:-:S05]  /*6e60*/  @P3 IMAD.MOV.U32 R5, RZ, RZ, R7 ;  /* 0x000000ffff053224 */ /* 0x000fca00078e0007 */
[----:B------:R0:W-:Y:S02]  /*6e70*/  @P3 STG.E.U16 desc[UR36][R4.64+0x62], R51 ;  /* 0x0000623304003986 */ /* 0x0001e4000c101524 */
[----:B0-----:R-:W-:Y:S02]  /*6e80*/  @P4 IMAD.MOV.U32 R4, RZ, RZ, R10 ;  /* 0x000000ffff044224 */ /* 0x001fe400078e000a */
[----:B------:R-:W-:-:S05]  /*6e90*/  @P4 IMAD.MOV.U32 R5, RZ, RZ, R11 ;  /* 0x000000ffff054224 */ /* 0x000fca00078e000b */
[----:B------:R0:W-:Y:S04]  /*6ea0*/  @P4 STG.E.U16 desc[UR36][R4.64+0x70], R52 ;  /* 0x0000703404004986 */ /* 0x0001e8000c101524 */
[----:B------:R1:W-:Y:S01]  /*6eb0*/  @P0 STG.E.U16 desc[UR36][R10.64+0x72], R53 ;  /* 0x000072350a000986 */ /* 0x0003e2000c101524 */
[----:B0-----:R-:W-:Y:S02]  /*6ec0*/  @P2 IMAD.MOV.U32 R4, RZ, RZ, R6 ;  /* 0x000000ffff042224 */ /* 0x001fe400078e0006 */
[----:B------:R-:W-:-:S05]  /*6ed0*/  @P2 IMAD.MOV.U32 R5, RZ, RZ, R7 ;  /* 0x000000ffff052224 */ /* 0x000fca00078e0007 */
[----:B------:R1:W-:Y:S04]  /*6ee0*/  @P2 STG.E.U16 desc[UR36][R4.64+0x70], R54 ;  /* 0x0000703604002986 */ /* 0x0003e8000c101524 */
[----:B------:R1:W-:Y:S02]  /*6ef0*/  @P1 STG.E.U16 desc[UR36][R6.64+0x72], R55 ;  /* 0x0000723706001986 */ /* 0x0003e4000c101524 */
.L_x_158:
[----:B------:R-:W-:Y:S05]  /*6f00*/  BSYNC B0 ;  /* 0x0000000000007941 */ /* 0x000fea0003800000 */
.L_x_34:
[----:B------:R-:W-:Y:S01]  /*6f10*/  ULDC UR4, c[0x0][0xc] ;  /* 0x0000030000047ab9 */ /* 0x000fe20000000800 */
[----:B------:R-:W-:Y:S01]  /*6f20*/  ULDC UR5, c[0x0][0x10] ;  /* 0x0000040000057ab9 */ /* 0x000fe20000000800 */
[----:B------:R-:W2:Y:S01]  /*6f30*/  LDC R3, c[0x0][0x14] ;  /* 0x00000500ff037b82 */ /* 0x000ea20000000800 */
[----:B------:R-:W-:Y:S01]  /*6f40*/  UIMAD.WIDE.U32 UR4, UR4, UR5, URZ ;  /* 0x00000005040472a5 */ /* 0x000fe2000f8e003f */
[----:B------:R-:W-:Y:S02]  /*6f50*/  IMAD.MOV.U32 R90, RZ, RZ, -0x1 ;  /* 0xffffffffff5a7424 */ /* 0x000fe400078e00ff */
[----:B------:R-:W-:-:S03]  /*6f60*/  IMAD.MOV.U32 R23, RZ, RZ, -0x1 ;  /* 0xffffffffff177424 */ /* 0x000fc600078e00ff */
[----:B--2---:R-:W-:-:S04]  /*6f70*/  IMAD.WIDE.U32 R16, R3, UR4, R16 ;  /* 0x0000000403107c25 */ /* 0x004fc8000f8e0010 */
[----:B------:R-:W-:Y:S01]  /*6f80*/  IMAD R3, R3, UR5, RZ ;  /* 0x0000000503037c24 */ /* 0x000fe2000f8e02ff */
[----:B------:R-:W-:Y:S02]  /*6f90*/  ULDC.64 UR4, c[0x0][0x650] ;  /* 0x0001940000047ab9 */ /* 0x000fe40000000a00 */
[----:B------:R-:W-:Y:S01]  /*6fa0*/  ISETP.GE.U32.AND P0, PT, R16, UR4, PT ;  /* 0x0000000410007c0c */ /* 0x000fe2000bf06070 */
[--C-:B------:R-:W-:Y:S01]  /*6fb0*/  IMAD.IADD R17, R17, 0x1, R3.reuse ;  /* 0x0000000111117824 */ /* 0x100fe200078e0203 */
[----:B------:R-:W-:-:S04]  /*6fc0*/  PRMT R3, RZ, 0x7610, R3 ;  /* 0x00007610ff037816 */ /* 0x000fc80000000003 */
[----:B------:R-:W-:-:S13]  /*6fd0*/  ISETP.GE.U32.AND.EX P0, PT, R17, UR5, PT, P0 ;  /* 0x0000000511007c0c */ /* 0x000fda000bf06100 */
[----:B------:R-:W-:Y:S05]  /*6fe0*/  @P0 BRA `(.L_x_159) ;  /* 0x0000000400640947 */ /* 0x000fea0003800000 */
[----:B0-----:R-:W0:Y:S01]  /*6ff0*/  S2R R12, SR_CTAID.X ;  /* 0x00000000000c7919 */ /* 0x001e220000002500 */
[----:B-1----:R-:W1:Y:S01]  /*7000*/  LDC.64 R10, c[0x0][0x628] ;  /* 0x00018a00ff0a7b82 */ /* 0x002e620000000a00 */
[----:B------:R-:W-:Y:S01]  /*7010*/  ULDC UR4, c[0x0][0x150] ;  /* 0x0000540000047ab9 */ /* 0x000fe20000000800 */
[----:B------:R-:W-:Y:S01]  /*7020*/  IMAD.MOV.U32 R8, RZ, RZ, R16 ;  /* 0x000000ffff087224 */ /* 0x000fe200078e0010 */
[----:B------:R-:W2:Y:S01]  /*7030*/  S2R R24, SR_CTAID.Y ;  /* 0x0000000000187919 */ /* 0x000ea20000002600 */
[----:B------:R-:W-:-:S04]  /*7040*/  IMAD.MOV.U32 R9, RZ, RZ, R17 ;  /* 0x000000ffff097224 */ /* 0x000fc800078e0011 */
[----:B------:R-:W2:Y:S08]  /*7050*/  LDC R21, c[0x0][0x144] ;  /* 0x00005100ff157b82 */ /* 0x000eb00000000800 */
[----:B------:R-:W2:Y:S08]  /*7060*/  LDC R0, c[0x0][0x630] ;  /* 0x00018c00ff007b82 */ /* 0x000eb00000000800 */
[----:B------:R-:W2:Y:S01]  /*7070*/  LDC.64 R14, c[0x0][0x620] ;  /* 0x00018800ff0e7b82 */ /* 0x000ea20000000a00 */
[----:B-1----:R-:W-:-:S04]  /*7080*/  ISETP.NE.U32.AND P0, PT, R10, RZ, PT ;  /* 0x000000ff0a00720c */ /* 0x002fc80003f05070 */
[----:B------:R-:W-:Y:S02]  /*7090*/  ISETP.NE.AND.EX P0, PT, R11, RZ, PT, P0 ;  /* 0x000000ff0b00720c */ /* 0x000fe40003f05300 */
[----:B0-----:R-:W-:-:S05]  /*70a0*/  I2FP.F32.U32 R3, R12 ;  /* 0x0000000c00037245 */ /* 0x001fca0000201000 */
[----:B------:R-:W-:-:S04]  /*70b0*/  FMUL R3, R3, UR4 ;  /* 0x0000000403037c20 */ /* 0x000fc80008400000 */
[----:B------:R0:W1:Y:S02]  /*70c0*/  F2I.U32.TRUNC.NTZ R20, R3 ;  /* 0x0000000300147305 */ /* 0x000064000020f000 */
[----:B------:R-:W-:Y:S05]  /*70d0*/  @!P0 BRA `(.L_x_160) ;  /* 0x0000000000288947 */ /* 0x000fea0003800000 */
[----:B0-----:R-:W0:Y:S02]  /*70e0*/  LDC R3, c[0x0][0x634] ;  /* 0x00018d00ff037b82 */ /* 0x001e240000000800 */
        /* <DEDUP_REMOVED lines=9> */
.L_x_160:
[----:B------:R-:W3:Y:S01]  /*7180*/  LDC.64 R28, c[0x0][0x640] ;  /* 0x00019000ff1c7b82 */ /* 0x000ee20000000a00 */
[-CC-:B--2---:R-:W-:Y:S01]  /*7190*/  SHF.R.U64 R23, R8, R0.reuse, R9.reuse ;  /* 0x0000000008177219 */ /* 0x184fe20000001209 */
[----:B-1----:R-:W-:Y:S01]  /*71a0*/  IMAD.MOV R20, RZ, RZ, -R20 ;  /* 0x000000ffff147224 */ /* 0x002fe200078e0a14 */
[----:B------:R-:W-:Y:S01]  /*71b0*/  SHF.R.U32.HI R0, RZ, R0, R9 ;  /* 0x00000000ff007219 */ /* 0x000fe20000011609 */
[----:B------:R-:W-:Y:S01]  /*71c0*/  ULDC UR4, c[0x0][0x154] ;  /* 0x0000550000047ab9 */ /* 0x000fe20000000800 */
[----:B0-----:R-:W-:Y:S01]  /*71d0*/  IADD3 R3, P0, RZ, -R23, RZ ;  /* 0x80000017ff037210 */ /* 0x001fe20007f1e0ff */
[----:B------:R-:W-:Y:S02]  /*71e0*/  IMAD R21, R21, R20, R12 ;  /* 0x0000001415157224 */ /* 0x000fe400078e020c */
[----:B------:R-:W0:Y:S01]  /*71f0*/  LDC R6, c[0x0][0x618] ;  /* 0x00018600ff067b82 */ /* 0x000e220000000800 */
[----:B------:R-:W-:Y:S02]  /*7200*/  IMAD.MOV.U32 R7, RZ, RZ, 0x1 ;  /* 0x00000001ff077424 */ /* 0x000fe400078e00ff */
[----:B------:R-:W-:-:S04]  /*7210*/  IMAD.X R5, RZ, RZ, ~R0, P0 ;  /* 0x000000ffff057224 */ /* 0x000fc800000e0e00 */
[-C--:B------:R-:W-:Y:S01]  /*7220*/  IMAD R0, R5, R14.reuse, RZ ;  /* 0x0000000e05007224 */ /* 0x080fe200078e02ff */
[----:B------:R-:W1:Y:S01]  /*7230*/  LDC R8, c[0x0][0x608] ;  /* 0x00018200ff087b82 */ /* 0x000e620000000800 */
[----:B------:R-:W-:-:S04]  /*7240*/  IMAD.WIDE.U32 R4, R3, R14, R16 ;  /* 0x0000000e03047225 */ /* 0x000fc800078e0010 */
[----:B------:R-:W-:Y:S01]  /*7250*/  IMAD R3, R3, R15, R0 ;  /* 0x0000000f03037224 */ /* 0x000fe200078e0200 */
[----:B------:R-:W-:Y:S02]  /*7260*/  I2FP.F32.U32 R0, R24 ;  /* 0x0000001800007245 */ /* 0x000fe40000201000 */
[----:B------:R-:W2:Y:S01]  /*7270*/  LDC R26, c[0x0][0x658] ;  /* 0x00019600ff1a7b82 */ /* 0x000ea20000000800 */
[----:B------:R-:W-:Y:S01]  /*7280*/  IMAD.IADD R3, R5, 0x1, R3 ;  /* 0x0000000105037824 */ /* 0x000fe200078e0203 */
[----:B---3--:R-:W-:Y:S01]  /*7290*/  ISETP.NE.U32.AND P0, PT, R28, RZ, PT ;  /* 0x000000ff1c00720c */ /* 0x008fe20003f05070 */
[----:B------:R-:W-:Y:S01]  /*72a0*/  FMUL R0, R0, UR4 ;  /* 0x0000000400007c20 */ /* 0x000fe20008400000 */
[----:B------:R-:W-:Y:S02]  /*72b0*/  IMAD.MOV.U32 R5, RZ, RZ, -0x1 ;  /* 0xffffffffff057424 */ /* 0x000fe400078e00ff */
[----:B------:R-:W-:Y:S01]  /*72c0*/  ISETP.NE.AND.EX P0, PT, R29, RZ, PT, P0 ;  /* 0x000000ff1d00720c */ /* 0x000fe20003f05300 */
[----:B------:R3:W2:Y:S01]  /*72d0*/  F2I.U32.TRUNC.NTZ R13, R0 ;  /* 0x00000000000d7305 */ /* 0x0006a2000020f000 */
[----:B------:R-:W3:Y:S01]  /*72e0*/  LDC R15, c[0x0][0x148] ;  /* 0x00005200ff0f7b82 */ /* 0x000ee20000000800 */
[----:B0-----:R-:W-:-:S02]  /*72f0*/  SHF.R.U64 R12, R4, R6, R3 ;  /* 0x00000006040c7219 */ /* 0x001fc40000001203 */
[----:B------:R-:W-:-:S05]  /*7300*/  SHF.R.U32.HI R3, RZ, R6, R3 ;  /* 0x00000006ff037219 */ /* 0x000fca0000011603 */
[----:B------:R-:W0:Y:S01]  /*7310*/  LDC R20, c[0x0][0x600] ;  /* 0x00018000ff147b82 */ /* 0x000e220000000800 */
[-CC-:B-1----:R-:W-:Y:S02]  /*7320*/  SHF.R.U64 R10, R12, R8.reuse, R3.reuse ;  /* 0x000000080c0a7219 */ /* 0x182fe40000001203 */
[----:B------:R-:W-:-:S05]  /*7330*/  SHF.R.U32.HI R3, RZ, R8, R3 ;  /* 0x00000008ff037219 */ /* 0x000fca0000011603 */
[----:B------:R-:W1:Y:S01]  /*7340*/  LDC R27, c[0x0][0x648] ;  /* 0x00019200ff1b7b82 */ /* 0x000e620000000800 */
[-C--:B--2---:R-:W-:Y:S02]  /*7350*/  SHF.L.U32 R4, R5, R26.reuse, RZ ;  /* 0x0000001a05047219 */ /* 0x084fe400000006ff */
[-CC-:B------:R-:W-:Y:S02]  /*7360*/  SHF.R.U64 R14, R10, R26.reuse, R3.reuse ;  /* 0x0000001a0a0e7219 */ /* 0x180fe40000001203 */
[----:B------:R-:W-:Y:S02]  /*7370*/  SHF.R.U32.HI R5, RZ, R26, R3 ;  /* 0x0000001aff057219 */ /* 0x000fe40000011603 */
[----:B------:R-:W-:Y:S01]  /*7380*/  LOP3.LUT R25, RZ, R4, RZ, 0x33, !PT ;  /* 0x00000004ff197212 */ /* 0x000fe200078e33ff */
[----:B------:R-:W2:Y:S01]  /*7390*/  LDC R30, c[0x0][0x638] ;  /* 0x00018e00ff1e7b82 */ /* 0x000ea20000000800 */
[----:B------:R-:W-:Y:S01]  /*73a0*/  SHF.L.U32 R26, R7, R26, RZ ;  /* 0x0000001a071a7219 */ /* 0x000fe200000006ff */
[----:B------:R-:W-:-:S06]  /*73b0*/  IMAD.MOV.U32 R4, RZ, RZ, R14 ;  /* 0x000000ffff047224 */ /* 0x000fcc00078e000e */
[----:B------:R-:W0:Y:S01]  /*73c0*/  LDC R31, c[0x0][0x610] ;  /* 0x00018400ff1f7b82 */ /* 0x000e220000000800 */
        /* <DEDUP_REMOVED lines=11> */
.L_x_161:
[----:B------:R-:W-:Y:S01]  /*7480*/  ISETP.NE.AND P0, PT, R2, 0x1, PT ;  /* 0x000000010200780c */ /* 0x000fe20003f05270 */
[----:B0-----:R-:W-:Y:S01]  /*7490*/  VIADD R7, R20, 0xffffffff ;  /* 0xffffffff14077836 */ /* 0x001fe20000000000 */
[----:B-1-3--:R-:W-:Y:S01]  /*74a0*/  SHF.R.U64 R0, R4, R27, R5 ;  /* 0x0000001b04007219 */ /* 0x00afe20000001205 */
[----:B------:R-:W-:Y:S01]  /*74b0*/  IMAD.MOV R13, RZ, RZ, -R13 ;  /* 0x000000ffff0d7224 */ /* 0x000fe200078e0a0d */
[----:B------:R-:W-:Y:S01]  /*74c0*/  LOP3.LUT R5, R10, R25, RZ, 0xc0, !PT ;  /* 0x000000190a057212 */ /* 0x000fe200078ec0ff */
[----:B------:R-:W-:Y:S01]  /*74d0*/  IMAD.MOV.U32 R4, RZ, RZ, 0x1 ;  /* 0x00000001ff047424 */ /* 0x000fe200078e00ff */
[----:B------:R-:W-:Y:S01]  /*74e0*/  LOP3.LUT R12, R12, R7, RZ, 0xc0, !PT ;  /* 0x000000070c0c7212 */ /* 0x000fe200078ec0ff */
[----:B------:R-:W-:Y:S02]  /*74f0*/  IMAD.MOV R3, RZ, RZ, -R0 ;  /* 0x000000ffff037224 */ /* 0x000fe400078e0a00 */
[----:B------:R-:W-:Y:S02]  /*7500*/  IMAD R0, R26, R0, R5 ;  /* 0x000000001a007224 */ /* 0x000fe400078e0205 */
[----:B--2---:R-:W-:-:S02]  /*7510*/  IMAD R3, R3, R30, R14 ;  /* 0x0000001e03037224 */ /* 0x004fc400078e020e */
[----:B------:R-:W-:Y:S02]  /*7520*/  @P0 IMAD R21, R15, R13, R24 ;  /* 0x0000000d0f150224 */ /* 0x000fe400078e0218 */
[----:B------:R-:W-:Y:S01]  /*7530*/  IMAD R5, R3, R20, R12 ;  /* 0x0000001403057224 */ /* 0x000fe200078e020c */
[----:B------:R-:W-:Y:S01]  /*7540*/  PRMT R3, R4, 0x7610, R3 ;  /* 0x0000761004037816 */ /* 0x000fe20000000003 */
[----:B------:R-:W-:-:S05]  /*7550*/  IMAD R0, R0, R31, R21 ;  /* 0x0000001f00007224 */ /* 0x000fca00078e0215 */
[----:B------:R-:W-:Y:S02]  /*7560*/  SEL R90, R5, R0, !P0 ;  /* 0x00000000055a7207 */ /* 0x000fe40004000000 */
[----:B------:R-:W-:-:S07]  /*7570*/  SEL R0, R0, R5, !P0 ;  /* 0x0000000500007207 */ /* 0x000fce0004000000 */
.L_x_159:
[----:B------:R-:W-:Y:S01]  /*7580*/  LOP3.LUT P0, RZ, R3, 0xff, RZ, 0xc0, !PT ;  /* 0x000000ff03ff7812 */ /* 0x000fe2000780c0ff */
[----:B------:R-:W-:-:S12]  /*7590*/  IMAD.MOV.U32 R98, RZ, RZ, R0 ;  /* 0x000000ffff627224 */ /* 0x000fd800078e0000 */
[----:B------:R-:W-:Y:S05]  /*75a0*/  @P0 BRA `(.L_x_162) ;  /* 0xffffff9c00040947 */ /* 0x000fea000383ffff */
[----:B------:R-:W-:Y:S05]  /*75b0*/  EXIT ;  /* 0x000000000000794d */ /* 0x000fea0003800000 */
.L_x_7:
[----:B0-----:R-:W-:Y:S01]  /*75c0*/  ULDC.64 UR4, c[0x0][0x650] ;  /* 0x0001940000047ab9 */ /* 0x001fe20000000a00 */
        /* <DEDUP_REMOVED lines=25> */
.L_x_164:
[----:B------:R-:W0:Y:S01]  /*7760*/  LDC.64 R28, c[0x0][0x640] ;  /* 0x00019000ff1c7b82 */ /* 0x000e220000000a00 */
[-CC-:B------:R-:W-:Y:S01]  /*7770*/  SHF.R.U64 R22, R12, R6.reuse, R13.reuse ;  /* 0x000000060c167219 */ /* 0x180fe2000000120d */
[----:B------:R-:W-:Y:S01]  /*7780*/  IMAD.MOV.U32 R30, RZ, RZ, 0x1 ;  /* 0x00000001ff1e7424 */ /* 0x000fe200078e00ff */
[----:B------:R-:W-:Y:S02]  /*7790*/  SHF.R.U32.HI R6, RZ, R6, R13 ;  /* 0x00000006ff067219 */ /* 0x000fe4000001160d */
        /* <DEDUP_REMOVED lines=8> */
[----:B------:R-:W-:Y:S01]  /*7820*/  IMAD.IADD R9, R9, 0x1, R11 ;  /* 0x0000000109097824 */ /* 0x000fe200078e020b */
[----:B0-----:R-:W-:-:S04]  /*7830*/  ISETP.NE.U32.AND P0, PT, R28, RZ, PT ;  /* 0x000000ff1c00720c */ /* 0x001fc80003f05070 */
[----:B------:R-:W-:Y:S02]  /*7840*/  ISETP.NE.AND.EX P0, PT, R29, RZ, PT, P0 ;  /* 0x000000ff1d00720c */ /* 0x000fe40003f05300 */
[----:B------:R-:W0:Y:S01]  /*7850*/  LDC R20, c[0x0][0x600] ;  /* 0x00018000ff147b82 */ /* 0x000e220000000800 */
[-CC-:B-1----:R-:W-:Y:S01]  /*7860*/  SHF.R.U64 R14, R8, R10.reuse, R9.reuse ;  /* 0x0000000a080e7219 */ /* 0x182fe20000001209 */
[----:B------:R-:W-:Y:S01]  /*7870*/  IMAD.MOV.U32 R8, RZ, RZ, -0x1 ;  /* 0xffffffffff087424 */ /* 0x000fe200078e00ff */
[----:B------:R-:W-:-:S05]  /*7880*/  SHF.R.U32.HI R9, RZ, R10, R9 ;  /* 0x0000000aff097219 */ /* 0x000fca0000011609 */
[----:B------:R-:W1:Y:S01]  /*7890*/  LDC R24, c[0x0][0x648] ;  /* 0x00019200ff187b82 */ /* 0x000e620000000800 */
[-CC-:B--2---:R-:W-:Y:S02]  /*78a0*/  SHF.R.U64 R23, R14, R12.reuse, R9.reuse ;  /* 0x0000000c0e177219 */ /* 0x184fe40000001209 */
[----:B------:R-:W-:-:S05]  /*78b0*/  SHF.R.U32.HI R6, RZ, R12, R9 ;  /* 0x0000000cff067219 */ /* 0x000fca0000011609 */
[----:B------:R-:W2:Y:S01]  /*78c0*/  LDC R26, c[0x0][0x638] ;  /* 0x00018e00ff1a7b82 */ /* 0x000ea20000000800 */
[-C--:B---3--:R-:W-:Y:S02]  /*78d0*/  SHF.L.U32 R8, R8, R27.reuse, RZ ;  /* 0x0000001b08087219 */ /* 0x088fe400000006ff */
[-CC-:B------:R-:W-:Y:S02]  /*78e0*/  SHF.R.U64 R25, R23, R27.reuse, R6.reuse ;  /* 0x0000001b17197219 */ /* 0x180fe40000001206 */
[----:B------:R-:W-:Y:S02]  /*78f0*/  LOP3.LUT R32, RZ, R8, RZ, 0x33, !PT ;  /* 0x00000008ff207212 */ /* 0x000fe400078e33ff */
[----:B------:R-:W-:Y:S01]  /*7900*/  SHF.R.U32.HI R9, RZ, R27, R6 ;  /* 0x0000001bff097219 */ /* 0x000fe20000011606 */
[----:B------:R-:W3:Y:S01]  /*7910*/  LDC R31, c[0x0][0x610] ;  /* 0x00018400ff1f7b82 */ /* 0x000ee20000000800 */
[----:B------:R-:W-:Y:S01]  /*7920*/  IMAD.MOV.U32 R8, RZ, RZ, R25 ;  /* 0x000000ffff087224 */ /* 0x000fe200078e0019 */
[----:B------:R-:W-:Y:S06]  /*7930*/  @!P0 BRA `(.L_x_165) ;  /* 0x0000000000288947 */ /* 0x000fec0003800000 */
        /* <DEDUP_REMOVED lines=10> */
.L_x_165:
[----:B------:R-:W-:Y:S02]  /*79e0*/  ISETP.NE.AND P0, PT, R2, 0x1, PT ;  /* 0x000000010200780c */ /* 0x000fe40003f05270 */
[----:B-1----:R-:W-:Y:S01]  /*79f0*/  SHF.R.U64 R6, R8, R24, R9 ;  /* 0x0000001808067219 */ /* 0x002fe20000001209 */
[----:B0-----:R-:W-:Y:S01]  /*7a00*/  VIADD R9, R20, 0xffffffff ;  /* 0xffffffff14097836 */ /* 0x001fe20000000000 */
[----:B------:R-:W-:Y:S02]  /*7a10*/  SHF.L.U32 R30, R30, R27, RZ ;  /* 0x0000001b1e1e7219 */ /* 0x000fe400000006ff */
[----:B------:R-:W-:Y:S01]  /*7a20*/  LOP3.LUT R5, R23, R32, RZ, 0xc0, !PT ;  /* 0x0000002017057212 */ /* 0x000fe200078ec0ff */
[----:B------:R-:W-:-:S04]  /*7a30*/  IMAD.MOV R8, RZ, RZ, -R6 ;  /* 0x000000ffff087224 */ /* 0x000fc800078e0a06 */
[----:B------:R-:W-:Y:S01]  /*7a40*/  IMAD R6, R30, R6, R5 ;  /* 0x000000061e067224 */ /* 0x000fe200078e0205 */
[----:B------:R-:W-:Y:S01]  /*7a50*/  LOP3.LUT R5, R14, R9, RZ, 0xc0, !PT ;  /* 0x000000090e057212 */ /* 0x000fe200078ec0ff */
[----:B------:R-:W-:Y:S02]  /*7a60*/  @P0 IMAD R3, R7, R21, R4 ;  /* 0x0000001507030224 */ /* 0x000fe400078e0204 */
[----:B--2---:R-:W-:Y:S02]  /*7a70*/  IMAD R4, R8, R26, R25 ;  /* 0x0000001a08047224 */ /* 0x004fe400078e0219 */
[----:B---3--:R-:W-:Y:S02]  /*7a80*/  IMAD R3, R6, R31, R3 ;  /* 0x0000001f06037224 */ /* 0x008fe400078e0203 */
[----:B------:R-:W-:Y:S02]  /*7a90*/  IMAD R4, R4, R20, R5 ;  /* 0x0000001404047224 */ /* 0x000fe400078e0205 */
[----:B------:R-:W-:-:S02]  /*7aa0*/  IMAD.MOV.U32 R8, RZ, RZ, 0x1 ;  /* 0x00000001ff087424 */ /* 0x000fc400078e00ff */
[----:B------:R-:W-:Y:S01]  /*7ab0*/  IMAD.MOV.U32 R6, RZ, RZ, R22 ;  /* 0x000000ffff067224 */ /* 0x000fe200078e0016 */
[----:B------:R-:W-:Y:S02]  /*7ac0*/  SEL R13, R4, R3, !P0 ;  /* 0x00000003040d7207 */ /* 0x000fe40004000000 */
[----:B------:R-:W-:-:S07]  /*7ad0*/  SEL R20, R3, R4, !P0 ;  /* 0x0000000403147207 */ /* 0x000fce0004000000 */
.L_x_163:
[----:B------:R-:W-:-:S08]  /*7ae0*/  NOP ;  /* 0x0000000000007918 */ /* 0x000fd00000000000 */
[----:B------:R-:W0:-:S00]  /*7af0*/  USETMAXREG.DEALLOC.CTAPOOL 0x28 ;  /* 0x00000028000079c8 */ /* 0x000e0000080e0500 */
[----:B0-----:R-:W-:-:S13]  /*7b00*/  ISETP.NE.AND P0, PT, R0, RZ, PT ;  /* 0x000000ff0000720c */ /* 0x001fda0003f05270 */
[----:B------:R-:W-:Y:S05]  /*7b10*/  @P0 EXIT ;  /* 0x000000000000094d */ /* 0x000fea0003800000 */
[----:B------:R-:W-:Y:S01]  /*7b20*/  LOP3.LUT P0, RZ, R8, 0xff, RZ, 0xc0, !PT ;  /* 0x000000ff08ff7812 */ /* 0x000fe2000780c0ff */
[----:B------:R-:W-:Y:S02]  /*7b30*/  IMAD.MOV.U32 R0, RZ, RZ, 0x1 ;  /* 0x00000001ff007424 */ /* 0x000fe400078e00ff */
[----:B------:R-:W-:-:S10]  /*7b40*/  IMAD.MOV.U32 R3, RZ, RZ, RZ ;  /* 0x000000ffff037224 */ /* 0x000fd400078e00ff */
[----:B------:R-:W-:Y:S05]  /*7b50*/  @!P0 BRA `(.L_x_166) ;  /* 0x0000000c00408947 */ /* 0x000fea0003800000 */
[----:B------:R-:W0:Y:S01]  /*7b60*/  LDC R0, c[0x0][0x28c] ;  /* 0x0000a300ff007b82 */ /* 0x000e220000000800 */
[----:B------:R-:W-:Y:S01]  /*7b70*/  ULDC UR5, c[0x0][0x658] ;  /* 0x0001960000057ab9 */ /* 0x000fe20000000800 */
[----:B------:R-:W-:Y:S01]  /*7b80*/  UMOV UR7, 0xffffffff ;  /* 0xffffffff00077882 */ /* 0x000fe20000000000 */
[----:B------:R-:W-:Y:S01]  /*7b90*/  ULDC UR6, c[0x0][0xc] ;  /* 0x0000030000067ab9 */ /* 0x000fe20000000800 */
[----:B------:R-:W-:Y:S01]  /*7ba0*/  USHF.L.U32 UR8, UR7, UR5, URZ ;  /* 0x0000000507087299 */ /* 0x000fe2000800063f */
[----:B------:R-:W-:Y:S01]  /*7bb0*/  BSSY B0, `(.L_x_166) ;  /* 0x00000ca000007945 */ /* 0x000fe20003800000 */
[----:B------:R-:W-:Y:S01]  /*7bc0*/  UMOV UR9, 0x1 ;  /* 0x0000000100097882 */ /* 0x000fe20000000000 */
[----:B------:R-:W-:Y:S01]  /*7bd0*/  ULDC UR7, c[0x0][0x10] ;  /* 0x0000040000077ab9 */ /* 0x000fe20000000800 */
[----:B------:R-:W1:Y:S01]  /*7be0*/  S2UR UR10, SR_CgaCtaId ;  /* 0x00000000000a79c3 */ /* 0x000e620000008800 */
[----:B------:R-:W-:Y:S01]  /*7bf0*/  UIMAD.WIDE.U32 UR6, UR6, UR7, URZ ;  /* 0x00000007060672a5 */ /* 0x000fe2000f8e003f */
[----:B------:R-:W-:Y:S01]  /*7c00*/  IMAD.MOV.U32 R9, RZ, RZ, 0x1 ;  /* 0x00000001ff097424 */ /* 0x000fe200078e00ff */
[----:B------:R-:W-:Y:S01]  /*7c10*/  USHF.L.U32 UR18, UR9, UR5, URZ ;  /* 0x0000000509127299 */ /* 0x000fe2000800063f */
[----:B------:R-:W-:Y:S01]  /*7c20*/  LOP3.LUT R8, R19, 0x2, RZ, 0xfc, !PT ;  /* 0x0000000213087812 */ /* 0x000fe200078efcff */
[----:B------:R-:W-:Y:S01]  /*7c30*/  ULDC UR4, c[0x0][0x600] ;  /* 0x0001800000047ab9 */ /* 0x000fe20000000800 */
[----:B------:R-:W-:Y:S01]  /*7c40*/  ULDC UR5, c[0x0][0x14] ;  /* 0x0000050000057ab9 */ /* 0x000fe20000000800 */
[----:B------:R-:W-:-:S02]  /*7c50*/  UIADD3 UR4, UR4, -0x1, URZ ;  /* 0xffffffff04047890 */ /* 0x000fc4000fffe03f */
[----:B------:R-:W-:Y:S02]  /*7c60*/  UIMAD.WIDE.U32 UR22, UR6, UR5, URZ ;  /* 0x00000005061672a5 */ /* 0x000fe4000f8e003f */
[----:B------:R-:W-:Y:S02]  /*7c70*/  UIMAD UR13, UR7, UR5, URZ ;  /* 0x00000005070d72a4 */ /* 0x000fe4000f8e023f */
[----:B------:R-:W-:Y:S02]  /*7c80*/  ULOP3.LUT UR17, URZ, UR8, URZ, 0x33, !UPT ;  /* 0x000000083f117292 */ /* 0x000fe4000f8e333f */
[----:B------:R-:W-:Y:S01]  /*7c90*/  UIADD3 UR13, UR23, UR13, URZ ;  /* 0x0000000d170d7290 */ /* 0x000fe2000fffe03f */
[----:B0-----:R-:W-:Y:S01]  /*7ca0*/  VIADD R0, R0, 0x3f ;  /* 0x0000003f00007836 */ /* 0x001fe20000000000 */
[----:B------:R-:W-:-:S04]  /*7cb0*/  ULDC.64 UR24, c[0x0][0x198] ;  /* 0x0000660000187ab9 */ /* 0x000fc80000000a00 */
[----:B------:R-:W-:Y:S01]  /*7cc0*/  SHF.R.S32.HI R3, RZ, 0x1f, R0 ;  /* 0x0000001fff037819 */ /* 0x000fe20000011400 */
[----:B-1----:R-:W-:-:S03]  /*7cd0*/  IMAD.U32 R11, RZ, RZ, UR10 ;  /* 0x0000000aff0b7e24 */ /* 0x002fc6000f8e00ff */
[----:B------:R-:W-:Y:S01]  /*7ce0*/  LEA.HI R3, R3, R0, RZ, 0x6 ;  /* 0x0000000003037211 */ /* 0x000fe200078f30ff */
[----:B------:R-:W-:-:S03]  /*7cf0*/  IMAD.MOV.U32 R0, RZ, RZ, 0x1 ;  /* 0x00000001ff007424 */ /* 0x000fc600078e00ff */
[----:B------:R-:W-:Y:S01]  /*7d00*/  SHF.R.S32.HI R10, RZ, 0x6, R3 ;  /* 0x00000006ff0a7819 */ /* 0x000fe20000011403 */
[----:B------:R-:W-:-:S04]  /*7d10*/  IMAD.MOV.U32 R3, RZ, RZ, RZ ;  /* 0x000000ffff037224 */ /* 0x000fc800078e00ff */
[----:B------:R-:W-:-:S07]  /*7d20*/  VIADD R12, R10, 0x1 ;  /* 0x000000010a0c7836 */ /* 0x000fce0000000000 */
.L_x_177:
[----:B------:R-:W-:-:S03]  /*7d30*/  UMOV UR5, 0xffffffff ;  /* 0xffffffff00057882 */ /* 0x000fc60000000000 */
[----:B------:R-:W-:Y:S05]  /*7d40*/  BRA.DIV UR5, `(.L_x_167) ;  /* 0x0000000e05d07947 */ /* 0x000fea000b800000 */
[----:B------:R-:W-:-:S13]  /*7d50*/  ELECT P6, URZ, PT ;  /* 0x00000000003f782f */ /* 0x000fda00038c0000 */
.L_x_189:
[----:B------:R-:W0:Y:S01]  /*7d60*/  LDC R4, c[0x0][0x28c] ;  /* 0x0000a300ff047b82 */ /* 0x000e220000000800 */
[----:B------:R-:W-:Y:S01]  /*7d70*/  BSSY B1, `(.L_x_168) ;  /* 0x000003b000017945 */ /* 0x000fe20003800000 */
[----:B0-----:R-:W-:-:S13]  /*7d80*/  ISETP.LT.OR P6, PT, R4, 0x1, !P6 ;  /* 0x000000010400780c */ /* 0x001fda00077c1670 */
[----:B------:R-:W-:Y:S05]  /*7d90*/  @P6 BRA `(.L_x_169) ;  /* 0x0000000000e06947 */ /* 0x000fea0003800000 */
[----:B------:R-:W-:Y:S02]  /*7da0*/  IMAD R20, R20, 0x2, R11 ;  /* 0x0000000214147824 */ /* 0x000fe400078e020b */
[----:B------:R-:W-:Y:S02]  /*7db0*/  IMAD.SHL.U32 R21, R13, 0x40, RZ ;  /* 0x000000400d157824 */ /* 0x000fe400078e00ff */
[----:B------:R-:W-:Y:S02]  /*7dc0*/  IMAD.MOV.U32 R22, RZ, RZ, RZ ;  /* 0x000000ffff167224 */ /* 0x000fe400078e00ff */
[----:B------:R-:W-:Y:S02]  /*7dd0*/  IMAD.MOV.U32 R4, RZ, RZ, R12 ;  /* 0x000000ffff047224 */ /* 0x000fe400078e000c */
[----:B------:R-:W-:Y:S02]  /*7de0*/  IMAD.MOV.U32 R5, RZ, RZ, R0 ;  /* 0x000000ffff057224 */ /* 0x000fe400078e0000 */
[----:B------:R-:W-:-:S02]  /*7df0*/  IMAD.MOV.U32 R14, RZ, RZ, R3 ;  /* 0x000000ffff0e7224 */ /* 0x000fc400078e0003 */
[----:B------:R-:W-:-:S07]  /*7e00*/  IMAD.SHL.U32 R15, R20, 0x80, RZ ;  /* 0x00000080140f7824 */ /* 0x000fce00078e00ff */
.L_x_172:
[----:B------:R-:W0:Y:S01]  /*7e10*/  S2UR UR5, SR_CgaCtaId ;  /* 0x00000000000579c3 */ /* 0x000e220000008800 */
[----:B------:R-:W-:Y:S02]  /*7e20*/  MOV R20, 0x400 ;  /* 0x0000040000147802 */ /* 0x000fe40000000f00 */
[----:B------:R-:W-:Y:S02]  /*7e30*/  SHF.L.U32 R7, R5, 0x1f, RZ ;  /* 0x0000001f05077819 */ /* 0x000fe400000006ff */
[----:B------:R-:W-:-:S13]  /*7e40*/  LOP3.LUT P1, RZ, R18, 0x7f, RZ, 0xc0, !PT ;  /* 0x0000007f12ff7812 */ /* 0x000fda000782c0ff */
[----:B------:R-:W1:Y:S01]  /*7e50*/  @!P1 LDC R13, c[0x0][0x500] ;  /* 0x00014000ff0d9b82 */ /* 0x000e620000000800 */
[----:B0-----:R-:W-:-:S05]  /*7e60*/  IMAD.U32 R11, RZ, RZ, UR5 ;  /* 0x00000005ff0b7e24 */ /* 0x001fca000f8e00ff */
[----:B------:R-:W-:-:S05]  /*7e70*/  LEA R23, R11, R20, 0x18 ;  /* 0x000000140b177211 */ /* 0x000fca00078ec0ff */
[----:B------:R-:W-:-:S04]  /*7e80*/  IMAD R20, R14, 0x8, R23 ;  /* 0x000000080e147824 */ /* 0x000fc800078e0217 */
[----:B------:R-:W0:Y:S02]  /*7e90*/  SYNCS.PHASECHK.TRANS64.TRYWAIT P0, [R20+URZ+0x28], R7 ;  /* 0x00002807140075a7 */ /* 0x000e24000800017f */
[----:B01----:R-:W-:Y:S05]  /*7ea0*/  @!P0 BRA `(.L_x_170) ;  /* 0x0000000c00988947 */ /* 0x003fea0003800000 */
.L_x_190:
[----:B0-----:R-:W-:Y:S01]  /*7eb0*/  PRMT R7, R8, 0x9910, RZ ;  /* 0x0000991008077816 */ /* 0x001fe200000000ff */
[----:B------:R0:W-:Y:S03]  /*7ec0*/  @!P1 SYNCS.ARRIVE.TRANS64 RZ, [R20+URZ], R13 ;  /* 0x0000000d14ff99a7 */ /* 0x0001e6000800003f */
[----:B------:R-:W-:-:S13]  /*7ed0*/  ISETP.NE.AND P0, PT, R7, 0x2, PT ;  /* 0x000000020700780c */ /* 0x000fda0003f05270 */
[----:B0-----:R-:W-:Y:S05]  /*7ee0*/  @P0 BRA `(.L_x_171) ;  /* 0x0000000000040947 */ /* 0x001fea0003800000 */
[----:B------:R-:W-:Y:S01]  /*7ef0*/  BPT.TRAP 0x1 ;  /* 0x000000040000795c */ /* 0x000fe20000300000 */
.L_x_171:
[----:B------:R-:W-:Y:S01]  /*7f00*/  IMAD R7, R14, 0x2, R11 ;  /* 0x000000020e077824 */ /* 0x000fe200078e020b */
[----:B------:R-:W-:Y:S01]  /*7f10*/  R2UR UR9, R20 ;  /* 0x00000000140972ca */ /* 0x000fe200000e0000 */
[----:B------:R-:W-:Y:S01]  /*7f20*/  VIADD R4, R4, 0xffffffff ;  /* 0xffffffff04047836 */ /* 0x000fe20000000000 */
[----:B------:R-:W-:Y:S01]  /*7f30*/  UIADD3 UR6, UP0, UR24, 0xf0, URZ ;  /* 0x000000f018067890 */ /* 0x000fe2000ff1e03f */
[----:B------:R-:W-:Y:S01]  /*7f40*/  IMAD.SHL.U32 R7, R7, 0x2000, RZ ;  /* 0x0000200007077824 */ /* 0x000fe200078e00ff */
[----:B------:R-:W-:Y:S01]  /*7f50*/  R2UR UR11, R15 ;  /* 0x000000000f0b72ca */ /* 0x000fe200000e0000 */
[----:B------:R-:W-:Y:S01]  /*7f60*/  UIADD3 UR26, UP1, UR24, 0x1f0, URZ ;  /* 0x000001f0181a7890 */ /* 0x000fe2000ff3e03f */
[----:B------:R-:W-:Y:S01]  /*7f70*/  R2UR UR10, R22 ;  /* 0x00000000160a72ca */ /* 0x000fe200000e0000 */
[--C-:B------:R-:W-:Y:S01]  /*7f80*/  IMAD R7, R7, 0x2, R23.reuse ;  /* 0x0000000207077824 */ /* 0x100fe200078e0217 */
[----:B------:R-:W-:Y:S01]  /*7f90*/  R2UR UR12, R6 ;  /* 0x00000000060c72ca */ /* 0x000fe200000e0000 */
[C---:B------:R-:W-:Y:S01]  /*7fa0*/  IMAD R23, R14.reuse, 0x2000, R23 ;  /* 0x000020000e177824 */ /* 0x040fe200078e0217 */
[----:B------:R-:W-:Y:S01]  /*7fb0*/  R2UR UR19, R21 ;  /* 0x00000000151372ca */ /* 0x000fe200000e0000 */
[----:B------:R-:W-:Y:S01]  /*7fc0*/  UIADD3.X UR7, URZ, UR25, URZ, UP0, !UPT ;  /* 0x000000193f077290 */ /* 0x000fe200087fe43f */
[----:B------:R-:W-:Y:S01]  /*7fd0*/  R2UR UR5, R7 ;  /* 0x00000000070572ca */ /* 0x000fe200000e0000 */
[----:B------:R-:W-:Y:S01]  /*7fe0*/  VIADD R14, R14, 0x1 ;  /* 0x000000010e0e7836 */ /* 0x000fe20000000000 */
[----:B------:R-:W-:Y:S01]  /*7ff0*/  R2UR UR8, R23 ;  /* 0x00000000170872ca */ /* 0x000fe200000e0000 */
[----:B------:R-:W-:Y:S01]  /*8000*/  UIADD3.X UR27, URZ, UR25, URZ, UP1, !UPT ;  /* 0x000000193f1b7290 */ /* 0x000fe20008ffe43f */
[----:B------:R-:W-:Y:S01]  /*8010*/  ISETP.GT.AND P1, PT, R4, 0x1, PT ;  /* 0x000000010400780c */ /* 0x000fe20003f24270 */
[----:B------:R-:W-:Y:S01]  /*8020*/  UMOV UR20, 0x30000 ;  /* 0x0003000000147882 */ /* 0x000fe20000000000 */
[----:B------:R-:W-:Y:S01]  /*8030*/  UMOV UR14, 0x0 ;  /* 0x00000000000e7882 */ /* 0x000fe20000000000 */
[----:B------:R-:W-:Y:S01]  /*8040*/  UMOV UR15, 0x10000000 ;  /* 0x10000000000f7882 */ /* 0x000fe20000000000 */
[----:B------:R-:W-:Y:S01]  /*8050*/  ISETP.NE.AND P0, PT, R14, 0x5, PT ;  /* 0x000000050e00780c */ /* 0x000fe20003f05270 */
[----:B------:R-:W-:-:S03]  /*8060*/  VIADD R22, R22, 0x40 ;  /* 0x0000004016167836 */ /* 0x000fc60000000000 */
[----:B------:R-:W-:Y:S01]  /*8070*/  SEL R20, RZ, 0x1, P0 ;  /* 0x00000001ff147807 */ /* 0x000fe20000000000 */
[----:B------:R-:W-:Y:S01]  /*8080*/  UIADD3 UR5, UR5, 0x100, URZ ;  /* 0x0000010005057890 */ /* 0x000fe2000fffe03f */
[----:B------:R-:W-:Y:S01]  /*8090*/  SEL R14, R14, RZ, P0 ;  /* 0x000000ff0e0e7207 */ /* 0x000fe20000000000 */
[----:B------:R-:W-:Y:S01]  /*80a0*/  UIADD3 UR16, UR8, 0x28100, URZ ;  /* 0x0002810008107890 */ /* 0x000fe2000fffe03f */
[----:B------:R-:W-:-:S04]  /*80b0*/  LOP3.LUT R5, R5, R20, RZ, 0x3c, !PT ;  /* 0x0000001405057212 */ /* 0x000fc800078e3cff */
[----:B------:R-:W-:Y:S02]  /*80c0*/  UMOV UR8, UR5 ;  /* 0x0000000500087c82 */ /* 0x000fe40008000000 */
[----:B------:R0:W-:Y:S02]  /*80d0*/  UTMALDG.3D.MULTICAST [UR8], [UR6], UR20, desc[UR14] ;  /* 0x00000e08060073b4 */ /* 0x0001e40008011814 */
[----:B0-----:R-:W-:Y:S01]  /*80e0*/  UMOV UR8, UR16 ;  /* 0x0000001000087c82 */ /* 0x001fe20008000000 */
[----:B------:R-:W-:Y:S02]  /*80f0*/  UMOV UR11, UR19 ;  /* 0x00000013000b7c82 */ /* 0x000fe40008000000 */
[----:B------:R0:W-:Y:S02]  /*8100*/  UTMALDG.3D [UR8], [UR26], desc[UR14] ;  /* 0x00000e081a0075b4 */ /* 0x0001e40008011000 */
[----:B0-----:R-:W-:Y:S05]  /*8110*/  @P1 BRA `(.L_x_172) ;  /* 0xfffffffc003c1947 */ /* 0x001fea000383ffff */
.L_x_169:
[----:B------:R-:W-:Y:S05]  /*8120*/  BSYNC B1 ;  /* 0x0000000000017941 */ /* 0x000fea0003800000 */
.L_x_168:
[----:B------:R-:W-:Y:S01]  /*8130*/  LOP3.LUT P1, RZ, R9, 0xff, RZ, 0xc0, !PT ;  /* 0x000000ff09ff7812 */ /* 0x000fe2000782c0ff */
[C---:B------:R-:W-:Y:S01]  /*8140*/  IMAD.IADD R6, R10.reuse, 0x1, R3 ;  /* 0x000000010a067824 */ /* 0x040fe200078e0203 */
[----:B------:R-:W-:Y:S01]  /*8150*/  ULDC.64 UR6, c[0x0][0x650] ;  /* 0x0001940000067ab9 */ /* 0x000fe20000000a00 */
[----:B------:R-:W-:Y:S01]  /*8160*/  ISETP.GE.U32.AND P2, PT, R10, 0x5, PT ;  /* 0x000000050a00780c */ /* 0x000fe20003f46070 */
[----:B------:R-:W-:Y:S01]  /*8170*/  BSSY B1, `(.L_x_173) ;  /* 0x000006b000017945 */ /* 0x000fe20003800000 */
[----:B------:R-:W-:Y:S01]  /*8180*/  IMAD.MOV.U32 R20, RZ, RZ, -0x1 ;  /* 0xffffffffff147424 */ /* 0x000fe200078e00ff */
[----:B------:R-:W-:Y:S01]  /*8190*/  ISETP.GT.U32.AND P0, PT, R6, 0x4, PT ;  /* 0x000000040600780c */ /* 0x000fe20003f04070 */
[----:B------:R-:W-:Y:S01]  /*81a0*/  IMAD.MOV.U32 R13, RZ, RZ, -0x1 ;  /* 0xffffffffff0d7424 */ /* 0x000fe200078e00ff */
[----:B------:R-:W-:Y:S02]  /*81b0*/  PRMT R9, RZ, 0x7610, R9 ;  /* 0x00007610ff097816 */ /* 0x000fe40000000009 */
[----:B------:R-:W-:-:S03]  /*81c0*/  ISETP.LT.U32.AND P0, PT, R10, 0x5, P0 ;  /* 0x000000050a00780c */ /* 0x000fc60000701070 */
[----:B------:R-:W0:Y:S01]  /*81d0*/  @P1 S2R R11, SR_CgaCtaId ;  /* 0x00000000000b1919 */ /* 0x000e220000008800 */
[----:B------:R-:W-:-:S04]  /*81e0*/  @P1 MOV R4, 0x400 ;  /* 0x0000040000041802 */ /* 0x000fc80000000f00 */
[----:B0-----:R-:W-:Y:S01]  /*81f0*/  @P1 LEA R3, R11, R4, 0x18 ;  /* 0x000000040b031211 */ /* 0x001fe200078ec0ff */
[----:B------:R-:W-:-:S03]  /*8200*/  IMAD.WIDE.U32 R4, R6, -0x33333333, RZ ;  /* 0xcccccccd06047825 */ /* 0x000fc600078e00ff */
[----:B------:R0:W-:Y:S01]  /*8210*/  @P1 SYNCS.ARRIVE.TRANS64.A1T0 RZ, [R3+URZ+0x68], RZ ;  /* 0x000068ff03ff19a7 */ /* 0x0001e2000810003f */
[----:B------:R-:W-:Y:S02]  /*8220*/  IADD3 R16, P1, R16, UR22, RZ ;  /* 0x0000001610107c10 */ /* 0x000fe4000ff3e0ff */
[----:B------:R-:W-:Y:S02]  /*8230*/  SHF.R.U32.HI R5, RZ, 0x2, R5 ;  /* 0x00000002ff057819 */ /* 0x000fe40000011605 */
[----:B------:R-:W-:Y:S02]  /*8240*/  IADD3.X R17, R17, UR13, RZ, P1, !PT ;  /* 0x0000000d11117c10 */ /* 0x000fe40008ffe4ff */
[----:B------:R-:W-:Y:S02]  /*8250*/  PRMT R4, RZ, 0x7610, R4 ;  /* 0x00007610ff047816 */ /* 0x000fe40000000004 */
[----:B0-----:R-:W-:Y:S02]  /*8260*/  SEL R3, RZ, 0x1, !P0 ;  /* 0x00000001ff037807 */ /* 0x001fe40004000000 */
[----:B------:R-:W-:-:S02]  /*8270*/  ISETP.GE.U32.AND P0, PT, R16, UR6, PT ;  /* 0x0000000610007c0c */ /* 0x000fc4000bf06070 */
[----:B------:R-:W-:Y:S01]  /*8280*/  LOP3.LUT R0, R0, R3, RZ, 0x3c, !PT ;  /* 0x0000000300007212 */ /* 0x000fe200078e3cff */
[----:B------:R-:W-:Y:S01]  /*8290*/  IMAD R3, R5, -0x5, R6 ;  /* 0xfffffffb05037824 */ /* 0x000fe200078e0206 */
[----:B------:R-:W-:Y:S01]  /*82a0*/  ISETP.GE.U32.AND.EX P0, PT, R17, UR7, PT, P0 ;  /* 0x0000000711007c0c */ /* 0x000fe2000bf06100 */
[----:B------:R-:W-:Y:S01]  /*82b0*/  IMAD.MOV.U32 R6, RZ, RZ, -0x1 ;  /* 0xffffffffff067424 */ /* 0x000fe200078e00ff */
[----:B------:R-:W-:-:S11]  /*82c0*/  @P2 LOP3.LUT R0, R0, 0x1, R5, 0x78, !PT ;  /* 0x0000000100002812 */ /* 0x000fd600078e7805 */
[----:B------:R-:W-:Y:S05]  /*82d0*/  @P0 BRA `(.L_x_174) ;  /* 0x0000000400500947 */ /* 0x000fea0003800000 */
[----:B------:R-:W0:Y:S01]  /*82e0*/  S2R R15, SR_CTAID.X ;  /* 0x00000000000f7919 */ /* 0x000e220000002500 */
[----:B------:R-:W-:Y:S01]  /*82f0*/  ULDC.64 UR6, c[0x0][0x628] ;  /* 0x00018a0000067ab9 */ /* 0x000fe20000000a00 */
[----:B------:R-:W1:Y:S01]  /*8300*/  LDC R20, c[0x0][0x144] ;  /* 0x00005100ff147b82 */ /* 0x000e620000000800 */
[----:B------:R-:W-:Y:S01]  /*8310*/  ISETP.NE.U32.AND P0, PT, RZ, UR6, PT ;  /* 0x00000006ff007c0c */ /* 0x000fe2000bf05070 */
[----:B------:R-:W2:Y:S01]  /*8320*/  S2R R13, SR_CTAID.Y ;  /* 0x00000000000d7919 */ /* 0x000ea20000002600 */
[----:B------:R-:W-:Y:S01]  /*8330*/  ULDC UR8, c[0x0][0x630] ;  /* 0x00018c0000087ab9 */ /* 0x000fe20000000800 */
[----:B------:R-:W-:Y:S01]  /*8340*/  ULDC UR9, c[0x0][0x150] ;  /* 0x0000540000097ab9 */ /* 0x000fe20000000800 */
[----:B------:R-:W-:Y:S01]  /*8350*/  ISETP.NE.AND.EX P0, PT, RZ, UR7, PT, P0 ;  /* 0x00000007ff007c0c */ /* 0x000fe2000bf05300 */
[----:B------:R-:W-:Y:S02]  /*8360*/  IMAD.MOV.U32 R4, RZ, RZ, R16 ;  /* 0x000000ffff047224 */ /* 0x000fe400078e0010 */
[----:B------:R-:W-:Y:S01]  /*8370*/  IMAD.MOV.U32 R5, RZ, RZ, R17 ;  /* 0x000000ffff057224 */ /* 0x000fe200078e0011 */
[----:B0-----:R-:W-:-:S09]  /*8380*/  I2FP.F32.U32 R22, R15 ;  /* 0x0000000f00167245 */ /* 0x001fd20000201000 */
[----:B------:R-:W-:Y:S05]  /*8390*/  @!P0 BRA `(.L_x_175) ;  /* 0x0000000000288947 */ /* 0x000fea0003800000 */
[----:B------:R-:W-:Y:S02]  /*83a0*/  ULDC UR5, c[0x0][0x634] ;  /* 0x00018d0000057ab9 */ /* 0x000fe40000000800 */
[----:B------:R-:W-:-:S05]  /*83b0*/  IADD3 R5, P0, R16, UR5, RZ ;  /* 0x0000000510057c10 */ /* 0x000fca000ff1e0ff */
[----:B------:R-:W-:-:S04]  /*83c0*/  IMAD.X R21, RZ, RZ, R17, P0 ;  /* 0x000000ffff157224 */ /* 0x000fc800000e0611 */
[----:B------:R-:W-:-:S04]  /*83d0*/  IMAD.WIDE.U32 R6, R21, UR6, RZ ;  /* 0x0000000615067c25 */ /* 0x000fc8000f8e00ff */
[----:B------:R-:W-:-:S04]  /*83e0*/  IMAD.WIDE.U32 R6, P0, R5, UR7, R6 ;  /* 0x0000000705067c25 */ /* 0x000fc8000f800006 */
[----:B------:R-:W-:-:S04]  /*83f0*/  IMAD.WIDE.U32 R4, R5, UR6, RZ ;  /* 0x0000000605047c25 */ /* 0x000fc8000f8e00ff */
[----:B------:R-:W-:Y:S01]  /*8400*/  IMAD.MOV.U32 R4, RZ, RZ, R7 ;  /* 0x000000ffff047224 */ /* 0x000fe200078e0007 */
[----:B------:R-:W-:Y:S01]  /*8410*/  IADD3 RZ, P1, R5, R6, RZ ;  /* 0x0000000605ff7210 */ /* 0x000fe20007f3e0ff */
[----:B------:R-:W-:-:S04]  /*8420*/  IMAD.X R5, RZ, RZ, RZ, P0 ;  /* 0x000000ffff057224 */ /* 0x000fc800000e06ff */
[----:B------:R-:W-:-:S08]  /*8430*/  IMAD.WIDE.U32.X R4, R21, UR7, R4, P1 ;  /* 0x0000000715047c25 */ /* 0x000fd000088e0404 */
.L_x_175:
[----:B------:R-:W-:Y:S01]  /*8440*/  FMUL R22, R22, UR9 ;  /* 0x0000000916167c20 */ /* 0x000fe20008400000 */
[--C-:B------:R-:W-:Y:S01]  /*8450*/  SHF.R.U64 R14, R4, UR8, R5.reuse ;  /* 0x00000008040e7c19 */ /* 0x100fe20008001205 */
[----:B------:R-:W-:Y:S01]  /*8460*/  ULDC.64 UR6, c[0x0][0x620] ;  /* 0x0001880000067ab9 */ /* 0x000fe20000000a00 */
[----:B------:R-:W-:Y:S01]  /*8470*/  SHF.R.U32.HI R4, RZ, UR8, R5 ;  /* 0x00000008ff047c19 */ /* 0x000fe20008011605 */
[----:B------:R-:W-:Y:S01]  /*8480*/  ULDC.64 UR8, c[0x0][0x640] ;  /* 0x0001900000087ab9 */ /* 0x000fe20000000a00 */
[----:B------:R-:W-:Y:S01]  /*8490*/  IADD3 R5, P0, RZ, -R14, RZ ;  /* 0x8000000eff057210 */ /* 0x000fe20007f1e0ff */
[----:B------:R-:W0:Y:S01]  /*84a0*/  F2I.U32.TRUNC.NTZ R22, R22 ;  /* 0x0000001600167305 */ /* 0x000e22000020f000 */
[----:B------:R-:W-:-:S03]  /*84b0*/  ULDC UR5, c[0x0][0x618] ;  /* 0x0001860000057ab9 */ /* 0x000fc60000000800 */
[----:B------:R-:W-:Y:S01]  /*84c0*/  IMAD.X R4, RZ, RZ, ~R4, P0 ;  /* 0x000000ffff047224 */ /* 0x000fe200000e0e04 */
[----:B------:R-:W-:-:S03]  /*84d0*/  ISETP.NE.U32.AND P0, PT, RZ, UR8, PT ;  /* 0x00000008ff007c0c */ /* 0x000fc6000bf05070 */
[----:B------:R-:W-:Y:S01]  /*84e0*/  IMAD R4, R4, UR6, RZ ;  /* 0x0000000604047c24 */ /* 0x000fe2000f8e02ff */
[----:B------:R-:W-:-:S03]  /*84f0*/  ISETP.NE.AND.EX P0, PT, RZ, UR9, PT, P0 ;  /* 0x00000009ff007c0c */ /* 0x000fc6000bf05300 */
[C---:B------:R-:W-:Y:S02]  /*8500*/  IMAD R7, R5.reuse, UR7, R4 ;  /* 0x0000000705077c24 */ /* 0x040fe4000f8e0204 */
[----:B------:R-:W-:Y:S01]  /*8510*/  IMAD.WIDE.U32 R4, R5, UR6, R16 ;  /* 0x0000000605047c25 */ /* 0x000fe2000f8e0010 */
[----:B------:R-:W-:-:S03]  /*8520*/  ULDC UR6, c[0x0][0x154] ;  /* 0x0000550000067ab9 */ /* 0x000fc60000000800 */
[----:B0-----:R-:W-:Y:S02]  /*8530*/  IMAD.MOV R6, RZ, RZ, -R22 ;  /* 0x000000ffff067224 */ /* 0x001fe400078e0a16 */
[----:B------:R-:W-:Y:S02]  /*8540*/  IMAD.IADD R5, R5, 0x1, R7 ;  /* 0x0000000105057824 */ /* 0x000fe400078e0207 */
[----:B-1----:R-:W-:Y:S01]  /*8550*/  IMAD R15, R20, R6, R15 ;  /* 0x00000006140f7224 */ /* 0x002fe200078e020f */
[----:B--2---:R-:W-:Y:S01]  /*8560*/  I2FP.F32.U32 R6, R13 ;  /* 0x0000000d00067245 */ /* 0x004fe20000201000 */
[----:B------:R-:W0:Y:S01]  /*8570*/  LDC R20, c[0x0][0x148] ;  /* 0x00005200ff147b82 */ /* 0x000e220000000800 */
[--C-:B------:R-:W-:Y:S02]  /*8580*/  SHF.R.U64 R21, R4, UR5, R5.reuse ;  /* 0x0000000504157c19 */ /* 0x100fe40008001205 */
[----:B------:R-:W-:Y:S01]  /*8590*/  SHF.R.U32.HI R4, RZ, UR5, R5 ;  /* 0x00000005ff047c19 */ /* 0x000fe20008011605 */
[----:B------:R-:W-:Y:S01]  /*85a0*/  FMUL R6, R6, UR6 ;  /* 0x0000000606067c20 */ /* 0x000fe20008400000 */
[----:B------:R-:W-:-:S02]  /*85b0*/  ULDC UR5, c[0x0][0x608] ;  /* 0x0001820000057ab9 */ /* 0x000fc40000000800 */
[--C-:B------:R-:W-:Y:S01]  /*85c0*/  SHF.R.U64 R23, R21, UR5, R4.reuse ;  /* 0x0000000515177c19 */ /* 0x100fe20008001204 */
[----:B------:R1:W2:Y:S01]  /*85d0*/  F2I.U32.TRUNC.NTZ R24, R6 ;  /* 0x0000000600187305 */ /* 0x0002a2000020f000 */
[----:B------:R-:W-:Y:S01]  /*85e0*/  SHF.R.U32.HI R4, RZ, UR5, R4 ;  /* 0x00000005ff047c19 */ /* 0x000fe20008011604 */
[----:B------:R-:W-:-:S03]  /*85f0*/  ULDC UR5, c[0x0][0x658] ;  /* 0x0001960000057ab9 */ /* 0x000fc60000000800 */
[--C-:B------:R-:W-:Y:S02]  /*8600*/  SHF.R.U64 R22, R23, UR5, R4.reuse ;  /* 0x0000000517167c19 */ /* 0x100fe40008001204 */
[----:B------:R-:W-:-:S03]  /*8610*/  SHF.R.U32.HI R25, RZ, UR5, R4 ;  /* 0x00000005ff197c19 */ /* 0x000fc60008011604 */
[----:B------:R-:W-:Y:S02]  /*8620*/  IMAD.MOV.U32 R4, RZ, RZ, R22 ;  /* 0x000000ffff047224 */ /* 0x000fe400078e0016 */
[----:B------:R-:W-:Y:S01]  /*8630*/  IMAD.MOV.U32 R5, RZ, RZ, R25 ;  /* 0x000000ffff057224 */ /* 0x000fe200078e0019 */
[----:B-1----:R-:W-:Y:S06]  /*8640*/  @!P0 BRA `(.L_x_176) ;  /* 0x0000000000288947 */ /* 0x002fec0003800000 */
        /* <DEDUP_REMOVED lines=10> */
.L_x_176:
[----:B------:R-:W-:Y:S01]  /*86f0*/  ISETP.NE.AND P0, PT, R2, 0x1, PT ;  /* 0x000000010200780c */ /* 0x000fe20003f05270 */
[----:B------:R-:W-:Y:S01]  /*8700*/  ULDC UR5, c[0x0][0x648] ;  /* 0x0001920000057ab9 */ /* 0x000fe20000000800 */
[----:B------:R-:W-:Y:S01]  /*8710*/  LOP3.LUT R23, R23, UR17, RZ, 0xc0, !PT ;  /* 0x0000001117177c12 */ /* 0x000fe2000f8ec0ff */
[----:B--2---:R-:W-:Y:S01]  /*8720*/  IMAD.MOV R24, RZ, RZ, -R24 ;  /* 0x000000ffff187224 */ /* 0x004fe200078e0a18 */
[----:B------:R-:W-:Y:S01]  /*8730*/  SHF.R.U64 R4, R4, UR5, R5 ;  /* 0x0000000504047c19 */ /* 0x000fe20008001205 */
[----:B------:R-:W-:Y:S01]  /*8740*/  ULDC UR5, c[0x0][0x638] ;  /* 0x00018e0000057ab9 */ /* 0x000fe20000000800 */
[----:B------:R-:W-:Y:S01]  /*8750*/  LOP3.LUT R21, R21, UR4, RZ, 0xc0, !PT ;  /* 0x0000000415157c12 */ /* 0x000fe2000f8ec0ff */
[----:B------:R-:W-:Y:S01]  /*8760*/  ULDC UR6, c[0x0][0x610] ;  /* 0x0001840000067ab9 */ /* 0x000fe20000000800 */
[----:B------:R-:W-:Y:S02]  /*8770*/  IMAD.MOV.U32 R6, RZ, RZ, R14 ;  /* 0x000000ffff067224 */ /* 0x000fe400078e000e */
[----:B------:R-:W-:-:S02]  /*8780*/  IMAD.MOV R5, RZ, RZ, -R4 ;  /* 0x000000ffff057224 */ /* 0x000fc400078e0a04 */
[----:B------:R-:W-:Y:S02]  /*8790*/  IMAD R4, R4, UR18, R23 ;  /* 0x0000001204047c24 */ /* 0x000fe4000f8e0217 */
[----:B0-----:R-:W-:Y:S02]  /*87a0*/  @P0 IMAD R15, R20, R24, R13 ;  /* 0x00000018140f0224 */ /* 0x001fe400078e020d */
[----:B------:R-:W-:Y:S01]  /*87b0*/  IMAD R22, R5, UR5, R22 ;  /* 0x0000000505167c24 */ /* 0x000fe2000f8e0216 */
[----:B------:R-:W-:Y:S01]  /*87c0*/  ULDC UR5, c[0x0][0x600] ;  /* 0x0001800000057ab9 */ /* 0x000fe20000000800 */
[----:B------:R-:W-:Y:S02]  /*87d0*/  IMAD R15, R4, UR6, R15 ;  /* 0x00000006040f7c24 */ /* 0x000fe4000f8e020f */
[----:B------:R-:W-:Y:S02]  /*87e0*/  IMAD R22, R22, UR5, R21 ;  /* 0x0000000516167c24 */ /* 0x000fe4000f8e0215 */
[----:B------:R-:W-:-:S03]  /*87f0*/  IMAD.MOV.U32 R4, RZ, RZ, 0x1 ;  /* 0x00000001ff047424 */ /* 0x000fc600078e00ff */
[----:B------:R-:W-:Y:S02]  /*8800*/  SEL R13, R22, R15, !P0 ;  /* 0x0000000f160d7207 */ /* 0x000fe40004000000 */
[----:B------:R-:W-:-:S07]  /*8810*/  SEL R20, R15, R22, !P0 ;  /* 0x000000160f147207 */ /* 0x000fce0004000000 */
.L_x_174:
[----:B------:R-:W-:Y:S05]  /*8820*/  BSYNC B1 ;  /* 0x0000000000017941 */ /* 0x000fea0003800000 */
.L_x_173:
[----:B------:R-:W-:-:S13]  /*8830*/  LOP3.LUT P0, RZ, R4, 0xff, RZ, 0xc0, !PT ;  /* 0x000000ff04ff7812 */ /* 0x000fda000780c0ff */
[----:B------:R-:W-:Y:S05]  /*8840*/  @P0 BRA `(.L_x_177) ;  /* 0xfffffff400380947 */ /* 0x000fea000383ffff */
[----:B------:R-:W-:Y:S05]  /*8850*/  BSYNC B0 ;  /* 0x0000000000007941 */ /* 0x000fea0003800000 */
.L_x_166:
[----:B------:R-:W-:-:S03]  /*8860*/  UMOV UR5, 0xffffffff ;  /* 0xffffffff00057882 */ /* 0x000fc60000000000 */
[----:B------:R-:W-:Y:S05]  /*8870*/  BRA.DIV UR5, `(.L_x_178) ;  /* 0x0000000605387947 */ /* 0x000fea000b800000 */
[----:B------:R-:W-:-:S13]  /*8880*/  ELECT P6, URZ, PT ;  /* 0x00000000003f782f */ /* 0x000fda00038c0000 */
.L_x_193:
[----:B------:R-:W-:Y:S04]  /*8890*/  BSSY B0, `(.L_x_179) ;  /* 0x0000034000007945 */ /* 0x000fe80003800000 */
[----:B------:R-:W-:Y:S05]  /*88a0*/  @!P6 BRA `(.L_x_180) ;  /* 0x0000000000c8e947 */ /* 0x000fea0003800000 */
[----:B------:R-:W-:-:S04]  /*88b0*/  LOP3.LUT R19, R19, 0x2, RZ, 0xfc, !PT ;  /* 0x0000000213137812 */ /* 0x000fc800078efcff */
[----:B------:R-:W-:-:S13]  /*88c0*/  ISETP.NE.AND P0, PT, R19, 0x3, PT ;  /* 0x000000031300780c */ /* 0x000fda0003f05270 */
[----:B------:R-:W-:Y:S05]  /*88d0*/  @!P0 BRA `(.L_x_181) ;  /* 0x0000000000048947 */ /* 0x000fea0003800000 */
[----:B------:R-:W-:Y:S01]  /*88e0*/  BPT.TRAP 0x1 ;  /* 0x000000040000795c */ /* 0x000fe20000300000 */
.L_x_181:
[----:B------:R-:W0:Y:S01]  /*88f0*/  S2R R5, SR_CgaCtaId ;  /* 0x0000000000057919 */ /* 0x000e220000008800 */
[----:B------:R-:W-:Y:S02]  /*8900*/  MOV R2, 0x400 ;  /* 0x0000040000027802 */ /* 0x000fe40000000f00 */
[----:B------:R-:W-:Y:S02]  /*8910*/  SHF.L.U32 R4, R0, 0x1f, RZ ;  /* 0x0000001f00047819 */ /* 0x000fe400000006ff */
[----:B0-----:R-:W-:-:S05]  /*8920*/  LEA R2, R5, R2, 0x18 ;  /* 0x0000000205027211 */ /* 0x001fca00078ec0ff */
[----:B------:R-:W-:-:S04]  /*8930*/  VIADD R2, R2, 0x28 ;  /* 0x0000002802027836 */ /* 0x000fc80000000000 */
[C---:B------:R-:W-:Y:S02]  /*8940*/  IMAD R7, R3.reuse, 0x8, R2 ;  /* 0x0000000803077824 */ /* 0x040fe400078e0202 */
[----:B------:R-:W-:Y:S02]  /*8950*/  VIADD R3, R3, 0x1 ;  /* 0x0000000103037836 */ /* 0x000fe40000000000 */
[----:B------:R-:W0:Y:S03]  /*8960*/  SYNCS.PHASECHK.TRANS64.TRYWAIT P0, [R7+URZ], R4 ;  /* 0x00000004070075a7 */ /* 0x000e26000800017f */
[----:B------:R-:W-:-:S04]  /*8970*/  ISETP.NE.AND P1, PT, R3, 0x5, PT ;  /* 0x000000050300780c */ /* 0x000fc80003f25270 */
[----:B------:R-:W-:Y:S02]  /*8980*/  SEL R5, RZ, 0x1, P1 ;  /* 0x00000001ff057807 */ /* 0x000fe40000800000 */
[----:B------:R-:W-:Y:S02]  /*8990*/  SEL R3, R3, RZ, P1 ;  /* 0x000000ff03037207 */ /* 0x000fe40000800000 */
[----:B------:R-:W-:-:S03]  /*89a0*/  LOP3.LUT R6, R0, R5, RZ, 0x3c, !PT ;  /* 0x0000000500067212 */ /* 0x000fc600078e3cff */
[----:B------:R-:W-:Y:S01]  /*89b0*/  IMAD R8, R3, 0x8, R2 ;  /* 0x0000000803087824 */ /* 0x000fe200078e0202 */
[----:B------:R-:W-:Y:S01]  /*89c0*/  SHF.L.U32 R5, R6, 0x1f, RZ ;  /* 0x0000001f06057819 */ /* 0x000fe200000006ff */
[----:B0-----:R-:W-:Y:S06]  /*89d0*/  @!P0 BRA `(.L_x_182) ;  /* 0x0000000400008947 */ /* 0x001fec0003800000 */
.L_x_194:
[----:B------:R-:W1:Y:S01]  /*89e0*/  SYNCS.PHASECHK.TRANS64.TRYWAIT P0, [R8+URZ], R5 ;  /* 0x00000005080075a7 */ /* 0x000e62000800017f */
[----:B------:R-:W-:-:S05]  /*89f0*/  VIADD R0, R3, 0x1 ;  /* 0x0000000103007836 */ /* 0x000fca0000000000 */
[----:B------:R-:W-:-:S04]  /*8a00*/  ISETP.NE.AND P1, PT, R0, 0x5, PT ;  /* 0x000000050000780c */ /* 0x000fc80003f25270 */
[----:B------:R-:W-:Y:S02]  /*8a10*/  SEL R3, RZ, 0x1, P1 ;  /* 0x00000001ff037807 */ /* 0x000fe40000800000 */
[----:B0-----:R-:W-:Y:S02]  /*8a20*/  SEL R7, R0, RZ, P1 ;  /* 0x000000ff00077207 */ /* 0x001fe40000800000 */
[----:B------:R-:W-:-:S03]  /*8a30*/  LOP3.LUT R6, R6, R3, RZ, 0x3c, !PT ;  /* 0x0000000306067212 */ /* 0x000fc600078e3cff */
[----:B------:R-:W-:Y:S01]  /*8a40*/  IMAD R9, R7, 0x8, R2 ;  /* 0x0000000807097824 */ /* 0x000fe200078e0202 */
[----:B------:R-:W-:Y:S01]  /*8a50*/  SHF.L.U32 R4, R6, 0x1f, RZ ;  /* 0x0000001f06047819 */ /* 0x000fe200000006ff */
[----:B-1----:R-:W-:Y:S06]  /*8a60*/  @!P0 BRA `(.L_x_183) ;  /* 0x0000000000f08947 */ /* 0x002fec0003800000 */
.L_x_195:
[----:B------:R-:W1:Y:S01]  /*8a70*/  SYNCS.PHASECHK.TRANS64.TRYWAIT P0, [R9+URZ], R4 ;  /* 0x00000004090075a7 */ /* 0x000e62000800017f */
[----:B------:R-:W-:-:S05]  /*8a80*/  VIADD R0, R7, 0x1 ;  /* 0x0000000107007836 */ /* 0x000fca0000000000 */
[----:B------:R-:W-:-:S04]  /*8a90*/  ISETP.NE.AND P1, PT, R0, 0x5, PT ;  /* 0x000000050000780c */ /* 0x000fc80003f25270 */
[----:B------:R-:W-:Y:S02]  /*8aa0*/  SEL R3, RZ, 0x1, P1 ;  /* 0x00000001ff037807 */ /* 0x000fe40000800000 */
[----:B------:R-:W-:Y:S02]  /*8ab0*/  SEL R7, R0, RZ, P1 ;  /* 0x000000ff00077207 */ /* 0x000fe40000800000 */
[----:B------:R-:W-:-:S03]  /*8ac0*/  LOP3.LUT R11, R6, R3, RZ, 0x3c, !PT ;  /* 0x00000003060b7212 */ /* 0x000fc600078e3cff */
[----:B------:R-:W-:Y:S01]  /*8ad0*/  IMAD R6, R7, 0x8, R2 ;  /* 0x0000000807067824 */ /* 0x000fe200078e0202 */
[----:B0-----:R-:W-:Y:S01]  /*8ae0*/  SHF.L.U32 R5, R11, 0x1f, RZ ;  /* 0x0000001f0b057819 */ /* 0x001fe200000006ff */
[----:B-1----:R-:W-:Y:S06]  /*8af0*/  @!P0 BRA `(.L_x_184) ;  /* 0x0000000000e08947 */ /* 0x002fec0003800000 */
.L_x_196:
[----:B------:R-:W1:Y:S01]  /*8b00*/  SYNCS.PHASECHK.TRANS64.TRYWAIT P0, [R6+URZ], R5 ;  /* 0x00000005060075a7 */ /* 0x000e62000800017f */
[----:B------:R-:W-:-:S05]  /*8b10*/  VIADD R0, R7, 0x1 ;  /* 0x0000000107007836 */ /* 0x000fca0000000000 */
[----:B------:R-:W-:-:S04]  /*8b20*/  ISETP.NE.AND P1, PT, R0, 0x5, PT ;  /* 0x000000050000780c */ /* 0x000fc80003f25270 */
[----:B0-----:R-:W-:Y:S02]  /*8b30*/  SEL R4, RZ, 0x1, P1 ;  /* 0x00000001ff047807 */ /* 0x001fe40000800000 */
[----:B------:R-:W-:Y:S02]  /*8b40*/  SEL R3, R0, RZ, P1 ;  /* 0x000000ff00037207 */ /* 0x000fe40000800000 */
[----:B------:R-:W-:Y:S01]  /*8b50*/  LOP3.LUT R0, R11, R4, RZ, 0x3c, !PT ;  /* 0x000000040b007212 */ /* 0x000fe200078e3cff */
[----:B-1----:R-:W-:Y:S06]  /*8b60*/  @!P0 BRA `(.L_x_185) ;  /* 0x0000000000d88947 */ /* 0x002fec0003800000 */
.L_x_197:
[----:B------:R-:W-:Y:S01]  /*8b70*/  IMAD R3, R3, 0x8, R2 ;  /* 0x0000000803037824 */ /* 0x000fe200078e0202 */
[----:B------:R-:W-:-:S07]  /*8b80*/  SHF.L.U32 R0, R0, 0x1f, RZ ;  /* 0x0000001f00007819 */ /* 0x000fce00000006ff */
.L_x_186:
[----:B-1----:R1:W2:Y:S02]  /*8b90*/  SYNCS.PHASECHK.TRANS64.TRYWAIT P0, [R3+URZ], R0 ;  /* 0x00000000030075a7 */ /* 0x0022a4000800017f */
[----:B--2---:R-:W-:Y:S05]  /*8ba0*/  @!P0 NANOSLEEP.SYNCS 0x989680 ;  /* 0x009896800000895d */ /* 0x004fea0003900000 */
[----:B------:R-:W2:Y:S02]  /*8bb0*/  @!P0 SYNCS.PHASECHK.TRANS64 P0, [R3+URZ], R0 ;  /* 0x00000000030085a7 */ /* 0x000ea4000800007f */
[----:B--2---:R-:W-:Y:S05]  /*8bc0*/  @!P0 BRA `(.L_x_186) ;  /* 0xfffffffc00f08947 */ /* 0x004fea000383ffff */
.L_x_180:
[----:B------:R-:W-:Y:S05]  /*8bd0*/  BSYNC B0 ;  /* 0x0000000000007941 */ /* 0x000fea0003800000 */
.L_x_179:
[----:B------:R-:W-:Y:S05]  /*8be0*/  EXIT ;  /* 0x000000000000794d */ /* 0x000fea0003800000 */
.L_x_21:
[----:B---3--:R3:W4:Y:S02]  /*8bf0*/  SYNCS.PHASECHK.TRANS64.TRYWAIT P1, [R3+URZ], R0 ;  /* 0x00000000030075a7 */ /* 0x008724000802017f */
[----:B----4-:R-:W-:Y:S05]  /*8c00*/  @!P1 NANOSLEEP.SYNCS 0x989680 ;  /* 0x009896800000995d */ /* 0x010fea0003900000 */
[----:B------:R-:W4:Y:S02]  /*8c10*/  @!P1 SYNCS.PHASECHK.TRANS64 P1, [R3+URZ], R0 ;  /* 0x00000000030095a7 */ /* 0x000f24000802007f */
[----:B----4-:R-:W-:Y:S05]  /*8c20*/  @!P1 BRA `(.L_x_21) ;  /* 0xfffffffc00f09947 */ /* 0x010fea000383ffff */
[----:B------:R-:W-:Y:S05]  /*8c30*/  BRA `(.L_x_20) ;  /* 0xffffff8800287947 */ /* 0x000fea000383ffff */
.L_x_26:
[----:B-1----:R1:W2:Y:S02]  /*8c40*/  SYNCS.PHASECHK.TRANS64.TRYWAIT P1, [R5+URZ], R4 ;  /* 0x00000004050075a7 */ /* 0x0022a4000802017f */
[----:B--2---:R-:W-:Y:S05]  /*8c50*/  @!P1 NANOSLEEP.SYNCS 0x989680 ;  /* 0x009896800000995d */ /* 0x004fea0003900000 */
[----:B------:R-:W2:Y:S02]  /*8c60*/  @!P1 SYNCS.PHASECHK.TRANS64 P1, [R5+URZ], R4 ;  /* 0x00000004050095a7 */ /* 0x000ea4000802007f */
[----:B--2---:R-:W-:Y:S05]  /*8c70*/  @!P1 BRA `(.L_x_26) ;  /* 0xfffffffc00f09947 */ /* 0x004fea000383ffff */
[----:B------:R-:W-:Y:S05]  /*8c80*/  BRA `(.L_x_25) ;  /* 0xffffff8c00787947 */ /* 0x000fea000383ffff */
.L_x_167:
[----:B------:R-:W-:Y:S01]  /*8c90*/  BSSY B1, `(.L_x_187) ;  /* 0x0000006000017945 */ /* 0x000fe20003800000 */
[----:B------:R-:W-:-:S07]  /*8ca0*/  IMAD.MOV.U32 R15, RZ, RZ, -0x1 ;  /* 0xffffffffff0f7424 */ /* 0x000fce00078e00ff */
[----:B------:R-:W-:Y:S05]  /*8cb0*/  WARPSYNC.COLLECTIVE R15, `(.L_x_188) ;  /* 0x000000000f0c7348 */ /* 0x000fea0003c00000 */
[----:B------:R-:W-:Y:S02]  /*8cc0*/  ELECT P6, UR62, PT ;  /* 0x00000000003e782f */ /* 0x000fe400038c0000 */
[----:B------:R-:W-:Y:S01]  /*8cd0*/  MOV R14, UR62 ;  /* 0x0000003e000e7c02 */ /* 0x000fe20008000f00 */
[----:B------:R-:W-:Y:S10]  /*8ce0*/  ENDCOLLECTIVE ;  /* 0x000000000000791b */ /* 0x000ff40003800000 */
.L_x_188:
[----:B------:R-:W-:Y:S05]  /*8cf0*/  BSYNC B1 ;  /* 0x0000000000017941 */ /* 0x000fea0003800000 */
.L_x_187:
[----:B------:R-:W-:Y:S05]  /*8d00*/  BRA `(.L_x_189) ;  /* 0xfffffff000147947 */ /* 0x000fea000383ffff */
.L_x_170:
[----:B0-----:R0:W1:Y:S02]  /*8d10*/  SYNCS.PHASECHK.TRANS64.TRYWAIT P0, [R20+URZ+0x28], R7 ;  /* 0x00002807140075a7 */ /* 0x001064000800017f */
[----:B-1----:R-:W-:Y:S05]  /*8d20*/  @!P0 NANOSLEEP.SYNCS 0x989680 ;  /* 0x009896800000895d */ /* 0x002fea0003900000 */
[----:B------:R-:W1:Y:S02]  /*8d30*/  @!P0 SYNCS.PHASECHK.TRANS64 P0, [R20+URZ+0x28], R7 ;  /* 0x00002807140085a7 */ /* 0x000e64000800007f */
[----:B-1----:R-:W-:Y:S05]  /*8d40*/  @!P0 BRA `(.L_x_170) ;  /* 0xfffffffc00f08947 */ /* 0x002fea000383ffff */
[----:B------:R-:W-:Y:S05]  /*8d50*/  BRA `(.L_x_190) ;  /* 0xfffffff000547947 */ /* 0x000fea000383ffff */
.L_x_178:
[----:B------:R-:W-:Y:S01]  /*8d60*/  BSSY B0, `(.L_x_191) ;  /* 0x0000006000007945 */ /* 0x000fe20003800000 */
[----:B------:R-:W-:-:S07]  /*8d70*/  IMAD.MOV.U32 R15, RZ, RZ, -0x1 ;  /* 0xffffffffff0f7424 */ /* 0x000fce00078e00ff */
[----:B------:R-:W-:Y:S05]  /*8d80*/  WARPSYNC.COLLECTIVE R15, `(.L_x_192) ;  /* 0x000000000f0c7348 */ /* 0x000fea0003c00000 */
[----:B------:R-:W-:Y:S02]  /*8d90*/  ELECT P6, UR62, PT ;  /* 0x00000000003e782f */ /* 0x000fe400038c0000 */
[----:B------:R-:W-:Y:S01]  /*8da0*/  MOV R14, UR62 ;  /* 0x0000003e000e7c02 */ /* 0x000fe20008000f00 */
[----:B------:R-:W-:Y:S10]  /*8db0*/  ENDCOLLECTIVE ;  /* 0x000000000000791b */ /* 0x000ff40003800000 */
.L_x_192:
[----:B------:R-:W-:Y:S05]  /*8dc0*/  BSYNC B0 ;  /* 0x0000000000007941 */ /* 0x000fea0003800000 */
.L_x_191:
[----:B------:R-:W-:Y:S05]  /*8dd0*/  BRA `(.L_x_193) ;  /* 0xfffffff800ac7947 */ /* 0x000fea000383ffff */
.L_x_182:
[----:B0-----:R0:W1:Y:S02]  /*8de0*/  SYNCS.PHASECHK.TRANS64.TRYWAIT P0, [R7+URZ], R4 ;  /* 0x00000004070075a7 */ /* 0x001064000800017f */
[----:B-1----:R-:W-:Y:S05]  /*8df0*/  @!P0 NANOSLEEP.SYNCS 0x989680 ;  /* 0x009896800000895d */ /* 0x002fea0003900000 */
[----:B------:R-:W1:Y:S02]  /*8e00*/  @!P0 SYNCS.PHASECHK.TRANS64 P0, [R7+URZ], R4 ;  /* 0x00000004070085a7 */ /* 0x000e64000800007f */
[----:B-1----:R-:W-:Y:S05]  /*8e10*/  @!P0 BRA `(.L_x_182) ;  /* 0xfffffffc00f08947 */ /* 0x002fea000383ffff */
[----:B------:R-:W-:Y:S05]  /*8e20*/  BRA `(.L_x_194) ;  /* 0xfffffff800ec7947 */ /* 0x000fea000383ffff */
.L_x_183:
[----:B0-----:R0:W1:Y:S02]  /*8e30*/  SYNCS.PHASECHK.TRANS64.TRYWAIT P0, [R8+URZ], R5 ;  /* 0x00000005080075a7 */ /* 0x001064000800017f */
[----:B-1----:R-:W-:Y:S05]  /*8e40*/  @!P0 NANOSLEEP.SYNCS 0x989680 ;  /* 0x009896800000895d */ /* 0x002fea0003900000 */
[----:B------:R-:W1:Y:S02]  /*8e50*/  @!P0 SYNCS.PHASECHK.TRANS64 P0, [R8+URZ], R5 ;  /* 0x00000005080085a7 */ /* 0x000e64000800007f */
[----:B-1----:R-:W-:Y:S05]  /*8e60*/  @!P0 BRA `(.L_x_183) ;  /* 0xfffffffc00f08947 */ /* 0x002fea000383ffff */
[----:B------:R-:W-:Y:S05]  /*8e70*/  BRA `(.L_x_195) ;  /* 0xfffffff800fc7947 */ /* 0x000fea000383ffff */
.L_x_184:
[----:B0-----:R0:W1:Y:S02]  /*8e80*/  SYNCS.PHASECHK.TRANS64.TRYWAIT P0, [R9+URZ], R4 ;  /* 0x00000004090075a7 */ /* 0x001064000800017f */
[----:B-1----:R-:W-:Y:S05]  /*8e90*/  @!P0 NANOSLEEP.SYNCS 0x989680 ;  /* 0x009896800000895d */ /* 0x002fea0003900000 */
[----:B------:R-:W1:Y:S02]  /*8ea0*/  @!P0 SYNCS.PHASECHK.TRANS64 P0, [R9+URZ], R4 ;  /* 0x00000004090085a7 */ /* 0x000e64000800007f */
[----:B-1----:R-:W-:Y:S05]  /*8eb0*/  @!P0 BRA `(.L_x_184) ;  /* 0xfffffffc00f08947 */ /* 0x002fea000383ffff */
[----:B------:R-:W-:Y:S05]  /*8ec0*/  BRA `(.L_x_196) ;  /* 0xfffffffc000c7947 */ /* 0x000fea000383ffff */
.L_x_185:
[----:B0-----:R0:W1:Y:S02]  /*8ed0*/  SYNCS.PHASECHK.TRANS64.TRYWAIT P0, [R6+URZ], R5 ;  /* 0x00000005060075a7 */ /* 0x001064000800017f */
[----:B-1----:R-:W-:Y:S05]  /*8ee0*/  @!P0 NANOSLEEP.SYNCS 0x989680 ;  /* 0x009896800000895d */ /* 0x002fea0003900000 */
[----:B------:R-:W1:Y:S02]  /*8ef0*/  @!P0 SYNCS.PHASECHK.TRANS64 P0, [R6+URZ], R5 ;  /* 0x00000005060085a7 */ /* 0x000e64000800007f */
[----:B-1----:R-:W-:Y:S05]  /*8f00*/  @!P0 BRA `(.L_x_185) ;  /* 0xfffffffc00f08947 */ /* 0x002fea000383ffff */
[----:B------:R-:W-:Y:S05]  /*8f10*/  BRA `(.L_x_197) ;  /* 0xfffffffc00147947 */ /* 0x000fea000383ffff */
.L_x_198:
[----:B------:R-:W-:-:S00]  /*8f20*/  BRA `(.L_x_198) ;  /* 0xfffffffc00fc7947 */ /* 0x000fc0000383ffff */
[----:B------:R-:W-:-:S00]  /*8f30*/  NOP ;  /* 0x0000000000007918 */ /* 0x000fc00000000000 */
        /* <DEDUP_REMOVED lines=12> */
.L_x_199:


//--------------------- .nv.global.init           --------------------------
	.section	.nv.global.init,"aw",@progbits
.nv.global.init:
	.type		$str$22,@object
	.size		$str$22,($str$23 - $str$22)
$str$22:
        /*0000*/ 	.byte	0x6b, 0x5f, 0x74, 0x69, 0x6c, 0x65, 0x5f, 0x63, 0x6f, 0x75, 0x6e, 0x74, 0x20, 0x3e, 0x3d, 0x20
        /*0010*/ 	.byte	0x31, 0x00
	.type		$str$23,@object
	.size		$str$23,(__unnamed_1 - $str$23)
$str$23:
        /*0012*/ 	.byte	0x2f, 0x74, 0x6d, 0x70, 0x2f, 0x63, 0x75, 0x74, 0x6c, 0x61, 0x73, 0x73, 0x5f, 0x73, 0x77, 0x65
        /*0022*/ 	.byte	0x65, 0x70, 0x5f, 0x73, 0x72, 0x63, 0x2f, 0x69, 0x6e, 0x63, 0x6c, 0x75, 0x64, 0x65, 0x2f, 0x63
        /*0032*/ 	.byte	0x75, 0x74, 0x6c, 0x61, 0x73, 0x73, 0x2f, 0x67, 0x65, 0x6d, 0x6d, 0x2f, 0x63, 0x6f, 0x6c, 0x6c
        /*0042*/ 	.byte	0x65, 0x63, 0x74, 0x69, 0x76, 0x65, 0x2f, 0x73, 0x6d, 0x39, 0x30, 0x5f, 0x6d, 0x6d, 0x61, 0x5f
        /*0052*/ 	.byte	0x74, 0x6d, 0x61, 0x5f, 0x67, 0x6d, 0x6d, 0x61, 0x5f, 0x73, 0x73, 0x5f, 0x77, 0x61, 0x72, 0x70
        /*0062*/ 	.byte	0x73, 0x70, 0x65, 0x63, 0x69, 0x61, 0x6c, 0x69, 0x7a, 0x65, 0x64, 0x2e, 0x68, 0x70, 0x70, 0x00
	.type		__unnamed_1,@object
	.size		__unnamed_1,(.L_0 - __unnamed_1)
__unnamed_1:
        /*0072*/ 	.byte	0x76, 0x6f, 0x69, 0x64, 0x20, 0x63, 0x75, 0x74, 0x6c, 0x61, 0x73, 0x73, 0x3a, 0x3a, 0x67, 0x65
        /* <DEDUP_REMOVED lines=180> */
        /*0bc2*/ 	.byte	0x79, 0x5d, 0x00
.L_0:


//--------------------- .nv.shared._ZN7cutlass13device_kernelINS_4gemm6kernel13GemmUniversalIN4cute5tupleIJiiiiEEENS1_10collective13CollectiveMmaINS1_34MainloopSm90TmaGmmaWarpSpecializedILi5ENS5_IJNS4_1CILi1EEENSA_ILi2EEESB_EEENS1_35KernelTmaWarpSpecializedCooperativeEEENS5_IJNSA_ILi256EEENSA_ILi64EEESH_EEENS_6half_tENS5_IJlSB_lEEESJ_SK_NS4_8TiledMMAINS4_8MMA_AtomIJNS4_4SM904GMMA25MMA_64x64x16_F32F16F16_SSILNSO_5MajorE0ELSQ_0ELNSO_7ScaleInE1ELSR_1EEEEEENS4_6LayoutINS5_IJSC_SB_SB_EEENS5_IJSB_NSA_ILi0EEESW_EEEEENS5_IJNS4_10UnderscoreESZ_SZ_EEEEENS4_23SM90_TMA_LOAD_MULTICASTENS4_14ComposedLayoutINS4_7SwizzleILi3ELi4ELi3EEENS4_18smem_ptr_flag_bitsILi16EEENSU_INS5_IJNSA_ILi8EEESH_EEENS5_IJSH_SB_EEEEEEEvNS4_8identityENS4_13SM90_TMA_LOADES1C_vS1D_EENS_8epilogue10collective6detail29Sm90TmaWarpSpecializedAdapterINS1H_15DefaultEpilogueISJ_SK_SK_NS1G_6thread17LinearCombinationISJ_Li1EffLNS1L_9ScaleType4KindE0ELNS_15FloatRoundStyleE2ESJ_EENS1_15EpilogueDefaultEEEEEvvEEEEvNT_6ParamsE --------------------------
	.section	.nv.shared._ZN7cutlass13device_kernelINS_4gemm6kernel13GemmUniversalIN4cute5tupleIJiiiiEEENS1_10collective13CollectiveMmaINS1_34MainloopSm90TmaGmmaWarpSpecializedILi5ENS5_IJNS4_1CILi1EEENSA_ILi2EEESB_EEENS1_35KernelTmaWarpSpecializedCooperativeEEENS5_IJNSA_ILi256EEENSA_ILi64EEESH_EEENS_6half_tENS5_IJlSB_lEEESJ_SK_NS4_8TiledMMAINS4_8MMA_AtomIJNS4_4SM904GMMA25MMA_64x64x16_F32F16F16_SSILNSO_5MajorE0ELSQ_0ELNSO_7ScaleInE1ELSR_1EEEEEENS4_6LayoutINS5_IJSC_SB_SB_EEENS5_IJSB_NSA_ILi0EEESW_EEEEENS5_IJNS4_10UnderscoreESZ_SZ_EEEEENS4_23SM90_TMA_LOAD_MULTICASTENS4_14ComposedLayoutINS4_7SwizzleILi3ELi4ELi3EEENS4_18smem_ptr_flag_bitsILi16EEENSU_INS5_IJNSA_ILi8EEESH_EEENS5_IJSH_SB_EEEEEEEvNS4_8identityENS4_13SM90_TMA_LOADES1C_vS1D_EENS_8epilogue10collective6detail29Sm90TmaWarpSpecializedAdapterINS1H_15DefaultEpilogueISJ_SK_SK_NS1G_6thread17LinearCombinationISJ_Li1EffLNS1L_9ScaleType4KindE0ELNS_15FloatRoundStyleE2ESJ_EENS1_15EpilogueDefaultEEEEEvvEEEEvNT_6ParamsE,"aw",@nobits
	.sectionflags	@""
	.align	16
	.zero		1024


//--------------------- .nv.shared.reserved.0     --------------------------
	.section	.nv.shared.reserved.0,"aw",@nobits
	.weak		__nv_reservedSMEM_offset_0_alias
	.size		__nv_reservedSMEM_offset_0_alias, 0, 0
	.other		__nv_reservedSMEM_offset_0_alias,@"STO_CUDA_RESERVED_SHARED STV_DEFAULT"
__nv_reservedSMEM_offset_0_alias:
	.zero		0


//--------------------- .nv.global                --------------------------
	.section	.nv.global,"aw",@nobits
.nv.global:
	.type		_ZN40_INTERNAL_5295ab56_4_k_cu_7b107a9e_330304cute1_E,@object
	.size		_ZN40_INTERNAL_5295ab56_4_k_cu_7b107a9e_330304cute1_E,(_ZN40_INTERNAL_5295ab56_4_k_cu_7b107a9e_330304cuda3std3__45__cpo6cbeginE - _ZN40_INTERNAL_5295ab56_4_k_cu_7b107a9e_330304cute1_E)
_ZN40_INTERNAL_5295ab56_4_k_cu_7b107a9e_330304cute1_E:
	.zero		1
	.type		_ZN40_INTERNAL_5295ab56_4_k_cu_7b107a9e_330304cuda3std3__45__cpo6cbeginE,@object
	.size		_ZN40_INTERNAL_5295ab56_4_k_cu_7b107a9e_330304cuda3std3__45__cpo6cbeginE,(_ZN40_INTERNAL_5295ab56_4_k_cu_7b107a9e_330304cuda3std3__48in_placeE - _ZN40_INTERNAL_5295ab56_4_k_cu_7b107a9e_330304cuda3std3__45__cpo6cbeginE)
_ZN40_INTERNAL_5295ab56_4_k_cu_7b107a9e_330304cuda3std3__45__cpo6cbeginE:
	.zero		1
	.type		_ZN40_INTERNAL_5295ab56_4_k_cu_7b107a9e_330304cuda3std3__48in_placeE,@object
	.size		_ZN40_INTERNAL_5295ab56_4_k_cu_7b107a9e_330304cuda3std3__48in_placeE,(_ZN40_INTERNAL_5295ab56_4_k_cu_7b107a9e_330304cuda3std6ranges3__45__cpo9iter_moveE - _ZN40_INTERNAL_5295ab56_4_k_cu_7b107a9e_330304cuda3std3__48in_placeE)
_ZN40_INTERNAL_5295ab56_4_k_cu_7b107a9e_330304cuda3std3__48in_placeE:
	.zero		1
	.type		_ZN40_INTERNAL_5295ab56_4_k_cu_7b107a9e_330304cuda3std6ranges3__45__cpo9iter_moveE,@object
	.size		_ZN40_INTERNAL_5295ab56_4_k_cu_7b107a9e_330304cuda3std6ranges3__45__cpo9iter_moveE,(_ZN40_INTERNAL_5295ab56_4_k_cu_7b107a9e_330304cuda3std3__45__cpo5beginE - _ZN40_INTERNAL_5295ab56_4_k_cu_7b107a9e_330304cuda3std6ranges3__45__cpo9iter_moveE)
_ZN40_INTERNAL_5295ab56_4_k_cu_7b107a9e_330304cuda3std6ranges3__45__cpo9iter_moveE:
	.zero		1
	.type		_ZN40_INTERNAL_5295ab56_4_k_cu_7b107a9e_330304cuda3std3__45__cpo5beginE,@object
	.size		_ZN40_INTERNAL_5295ab56_4_k_cu_7b107a9e_330304cuda3std3__45__cpo5beginE,(_ZN40_INTERNAL_5295ab56_4_k_cu_7b107a9e_330304cuda3std3__442_GLOBAL__N__5295ab56_4_k_cu_7b107a9e_330306ignoreE - _ZN40_INTERNAL_5295ab56_4_k_cu_7b107a9e_330304cuda3std3__45__cpo5beginE)
_ZN40_INTERNAL_5295ab56_4_k_cu_7b107a9e_330304cuda3std3__45__cpo5beginE:
	.zero		1
	.type		_ZN40_INTERNAL_5295ab56_4_k_cu_7b107a9e_330304cuda3std3__442_GLOBAL__N__5295ab56_4_k_cu_7b107a9e_330306ignoreE,@object
	.size		_ZN40_INTERNAL_5295ab56_4_k_cu_7b107a9e_330304cuda3std3__442_GLOBAL__N__5295ab56_4_k_cu_7b107a9e_330306ignoreE,(_ZN40_INTERNAL_5295ab56_4_k_cu_7b107a9e_330304cute7productE - _ZN40_INTERNAL_5295ab56_4_k_cu_7b107a9e_330304cuda3std3__442_GLOBAL__N__5295ab56_4_k_cu_7b107a9e_330306ignoreE)
_ZN40_INTERNAL_5295ab56_4_k_cu_7b107a9e_330304cuda3std3__442_GLOBAL__N__5295ab56_4_k_cu_7b107a9e_330306ignoreE:
	.zero		1
	.type		_ZN40_INTERNAL_5295ab56_4_k_cu_7b107a9e_330304cute7productE,@object
	.size		_ZN40_INTERNAL_5295ab56_4_k_cu_7b107a9e_330304cute7productE,(_ZN40_INTERNAL_5295ab56_4_k_cu_7b107a9e_330304cuda3std3__45__cpo3endE - _ZN40_INTERNAL_5295ab56_4_k_cu_7b107a9e_330304cute7productE)
_ZN40_INTERNAL_5295ab56_4_k_cu_7b107a9e_330304cute7productE:
	.zero		1
	.type		_ZN40_INTERNAL_5295ab56_4_k_cu_7b107a9e_330304cuda3std3__45__cpo3endE,@object
	.size		_ZN40_INTERNAL_5295ab56_4_k_cu_7b107a9e_330304cuda3std3__45__cpo3endE,(_ZN40_INTERNAL_5295ab56_4_k_cu_7b107a9e_330304cuda3std3__419piecewise_constructE - _ZN40_INTERNAL_5295ab56_4_k_cu_7b107a9e_330304cuda3std3__45__cpo3endE)
_ZN40_INTERNAL_5295ab56_4_k_cu_7b107a9e_330304cuda3std3__45__cpo3endE:
	.zero		1
	.type		_ZN40_INTERNAL_5295ab56_4_k_cu_7b107a9e_330304cuda3std3__419piecewise_constructE,@object
	.size		_ZN40_INTERNAL_5295ab56_4_k_cu_7b107a9e_330304cuda3std3__419piecewise_constructE,(_ZN40_INTERNAL_5295ab56_4_k_cu_7b107a9e_330304cuda3std3__45__cpo4cendE - _ZN40_INTERNAL_5295ab56_4_k_cu_7b107a9e_330304cuda3std3__419piecewise_constructE)
_ZN40_INTERNAL_5295ab56_4_k_cu_7b107a9e_330304cuda3std3__419piecewise_constructE:
	.zero		1
	.type		_ZN40_INTERNAL_5295ab56_4_k_cu_7b107a9e_330304cuda3std3__45__cpo4cendE,@object
	.size		_ZN40_INTERNAL_5295ab56_4_k_cu_7b107a9e_330304cuda3std3__45__cpo4cendE,(_ZN40_INTERNAL_5295ab56_4_k_cu_7b107a9e_330304cuda3std6ranges3__45__cpo4swapE - _ZN40_INTERNAL_5295ab56_4_k_cu_7b107a9e_330304cuda3std3__45__cpo4cendE)
_ZN40_INTERNAL_5295ab56_4_k_cu_7b107a9e_330304cuda3std3__45__cpo4cendE:
	.zero		1
	.type		_ZN40_INTERNAL_5295ab56_4_k_cu_7b107a9e_330304cuda3std6ranges3__45__cpo4swapE,@object
	.size		_ZN40_INTERNAL_5295ab56_4_k_cu_7b107a9e_330304cuda3std6ranges3__45__cpo4swapE,(.L_8 - _ZN40_INTERNAL_5295ab56_4_k_cu_7b107a9e_330304cuda3std6ranges3__45__cpo4swapE)
_ZN40_INTERNAL_5295ab56_4_k_cu_7b107a9e_330304cuda3std6ranges3__45__cpo4swapE:
	.zero		1
.L_8:


//--------------------- .nv.constant0._ZN7cutlass13device_kernelINS_4gemm6kernel13GemmUniversalIN4cute5tupleIJiiiiEEENS1_10collective13CollectiveMmaINS1_34MainloopSm90TmaGmmaWarpSpecializedILi5ENS5_IJNS4_1CILi1EEENSA_ILi2EEESB_EEENS1_35KernelTmaWarpSpecializedCooperativeEEENS5_IJNSA_ILi256EEENSA_ILi64EEESH_EEENS_6half_tENS5_IJlSB_lEEESJ_SK_NS4_8TiledMMAINS4_8MMA_AtomIJNS4_4SM904GMMA25MMA_64x64x16_F32F16F16_SSILNSO_5MajorE0ELSQ_0ELNSO_7ScaleInE1ELSR_1EEEEEENS4_6LayoutINS5_IJSC_SB_SB_EEENS5_IJSB_NSA_ILi0EEESW_EEEEENS5_IJNS4_10UnderscoreESZ_SZ_EEEEENS4_23SM90_TMA_LOAD_MULTICASTENS4_14ComposedLayoutINS4_7SwizzleILi3ELi4ELi3EEENS4_18smem_ptr_flag_bitsILi16EEENSU_INS5_IJNSA_ILi8EEESH_EEENS5_IJSH_SB_EEEEEEEvNS4_8identityENS4_13SM90_TMA_LOADES1C_vS1D_EENS_8epilogue10collective6detail29Sm90TmaWarpSpecializedAdapterINS1H_15DefaultEpilogueISJ_SK_SK_NS1G_6thread17LinearCombinationISJ_Li1EffLNS1L_9ScaleType4KindE0ELNS_15FloatRoundStyleE2ESJ_EENS1_15EpilogueDefaultEEEEEvvEEEEvNT_6ParamsE --------------------------
	.section	.nv.constant0._ZN7cutlass13device_kernelINS_4gemm6kernel13GemmUniversalIN4cute5tupleIJiiiiEEENS1_10collective13CollectiveMmaINS1_34MainloopSm90TmaGmmaWarpSpecializedILi5ENS5_IJNS4_1CILi1EEENSA_ILi2EEESB_EEENS1_35KernelTmaWarpSpecializedCooperativeEEENS5_IJNSA_ILi256EEENSA_ILi64EEESH_EEENS_6half_tENS5_IJlSB_lEEESJ_SK_NS4_8TiledMMAINS4_8MMA_AtomIJNS4_4SM904GMMA25MMA_64x64x16_F32F16F16_SSILNSO_5MajorE0ELSQ_0ELNSO_7ScaleInE1ELSR_1EEEEEENS4_6LayoutINS5_IJSC_SB_SB_EEENS5_IJSB_NSA_ILi0EEESW_EEEEENS5_IJNS4_10UnderscoreESZ_SZ_EEEEENS4_23SM90_TMA_LOAD_MULTICASTENS4_14ComposedLayoutINS4_7SwizzleILi3ELi4ELi3EEENS4_18smem_ptr_flag_bitsILi16EEENSU_INS5_IJNSA_ILi8EEESH_EEENS5_IJSH_SB_EEEEEEEvNS4_8identityENS4_13SM90_TMA_LOADES1C_vS1D_EENS_8epilogue10collective6detail29Sm90TmaWarpSpecializedAdapterINS1H_15DefaultEpilogueISJ_SK_SK_NS1G_6thread17LinearCombinationISJ_Li1EffLNS1L_9ScaleType4KindE0ELNS_15FloatRoundStyleE2ESJ_EENS1_15EpilogueDefaultEEEEEvvEEEEvNT_6ParamsE,"a",@progbits
	.sectionflags	@""
	.align	4
.nv.constant0._ZN7cutlass13device_kernelINS_4gemm6kernel13GemmUniversalIN4cute5tupleIJiiiiEEENS1_10collective13CollectiveMmaINS1_34MainloopSm90TmaGmmaWarpSpecializedILi5ENS5_IJNS4_1CILi1EEENSA_ILi2EEESB_EEENS1_35KernelTmaWarpSpecializedCooperativeEEENS5_IJNSA_ILi256EEENSA_ILi64EEESH_EEENS_6half_tENS5_IJlSB_lEEESJ_SK_NS4_8TiledMMAINS4_8MMA_AtomIJNS4_4SM904GMMA25MMA_64x64x16_F32F16F16_SSILNSO_5MajorE0ELSQ_0ELNSO_7ScaleInE1ELSR_1EEEEEENS4_6LayoutINS5_IJSC_SB_SB_EEENS5_IJSB_NSA_ILi0EEESW_EEEEENS5_IJNS4_10UnderscoreESZ_SZ_EEEEENS4_23SM90_TMA_LOAD_MULTICASTENS4_14ComposedLayoutINS4_7SwizzleILi3ELi4ELi3EEENS4_18smem_ptr_flag_bitsILi16EEENSU_INS5_IJNSA_ILi8EEESH_EEENS5_IJSH_SB_EEEEEEEvNS4_8identityENS4_13SM90_TMA_LOADES1C_vS1D_EENS_8epilogue10collective6detail29Sm90TmaWarpSpecializedAdapterINS1H_15DefaultEpilogueISJ_SK_SK_NS1G_6thread17LinearCombinationISJ_Li1EffLNS1L_9ScaleType4KindE0ELNS_15FloatRoundStyleE2ESJ_EENS1_15EpilogueDefaultEEEEEvvEEEEvNT_6ParamsE:
	.zero		1664


//--------------------- SYMBOLS --------------------------

	.type		.nv.reservedSmem.offset0,@object
	.size		.nv.reservedSmem.offset0,0x4
	.type		__assertfail,@function
